//
// Generated by NVIDIA NVVM Compiler
//
// Compiler Build ID: CL-36424714
// Cuda compilation tools, release 13.0, V13.0.88
// Based on NVVM 20.0.0
//

.version 9.0
.target sm_100
.address_size 64

	// .globl	_Z10cudaConv2DPfS_S_iiiiii

.visible .entry _Z10cudaConv2DPfS_S_iiiiii(
	.param .u64 .ptr .align 1 _Z10cudaConv2DPfS_S_iiiiii_param_0,
	.param .u64 .ptr .align 1 _Z10cudaConv2DPfS_S_iiiiii_param_1,
	.param .u64 .ptr .align 1 _Z10cudaConv2DPfS_S_iiiiii_param_2,
	.param .u32 _Z10cudaConv2DPfS_S_iiiiii_param_3,
	.param .u32 _Z10cudaConv2DPfS_S_iiiiii_param_4,
	.param .u32 _Z10cudaConv2DPfS_S_iiiiii_param_5,
	.param .u32 _Z10cudaConv2DPfS_S_iiiiii_param_6,
	.param .u32 _Z10cudaConv2DPfS_S_iiiiii_param_7,
	.param .u32 _Z10cudaConv2DPfS_S_iiiiii_param_8
)
{
	.reg .pred 	%p<14>;
	.reg .b32 	%r<162>;
	.reg .b32 	%f<73>;
	.reg .b64 	%rd<70>;

	ld.param.u64 	%rd4, [_Z10cudaConv2DPfS_S_iiiiii_param_0];
	ld.param.u64 	%rd5, [_Z10cudaConv2DPfS_S_iiiiii_param_1];
	ld.param.u32 	%r88, [_Z10cudaConv2DPfS_S_iiiiii_param_3];
	ld.param.u32 	%r89, [_Z10cudaConv2DPfS_S_iiiiii_param_4];
	ld.param.u32 	%r90, [_Z10cudaConv2DPfS_S_iiiiii_param_5];
	ld.param.u32 	%r91, [_Z10cudaConv2DPfS_S_iiiiii_param_6];
	ld.param.u32 	%r93, [_Z10cudaConv2DPfS_S_iiiiii_param_7];
	ld.param.u32 	%r92, [_Z10cudaConv2DPfS_S_iiiiii_param_8];
	cvta.to.global.u64 	%rd1, %rd5;
	cvta.to.global.u64 	%rd2, %rd4;
	mov.u32 	%r1, %ctaid.x;
	mov.u32 	%r2, %tid.x;
	setp.ge.s32 	%p1, %r1, %r93;
	setp.ge.s32 	%p2, %r2, %r92;
	or.pred  	%p3, %p1, %p2;
	@%p3 bra 	$L__BB0_18;
	mov.f32 	%f71, 0f00000000;
	min.s32 	%r94, %r90, %r91;
	setp.lt.s32 	%p4, %r94, 1;
	@%p4 bra 	$L__BB0_17;
	and.b32  	%r3, %r91, 7;
	and.b32  	%r4, %r91, 3;
	and.b32  	%r5, %r91, 2147483640;
	and.b32  	%r6, %r91, 1;
	neg.s32 	%r7, %r5;
	shl.b32 	%r8, %r91, 3;
	mul.lo.s32 	%r9, %r91, 3;
	mul.lo.s32 	%r96, %r89, %r88;
	shl.b32 	%r10, %r96, 3;
	shl.b32 	%r97, %r88, 1;
	add.s32 	%r11, %r1, %r97;
	mad.lo.s32 	%r12, %r88, 3, %r1;
	shl.b32 	%r98, %r88, 2;
	add.s32 	%r13, %r1, %r98;
	mad.lo.s32 	%r14, %r88, 5, %r1;
	mad.lo.s32 	%r15, %r88, 6, %r1;
	mad.lo.s32 	%r16, %r88, 7, %r1;
	mov.f32 	%f71, 0f00000000;
	mov.b32 	%r140, 0;
$L__BB0_3:
	add.s32 	%r18, %r140, %r1;
	mul.lo.s32 	%r19, %r140, %r90;
	add.s32 	%r20, %r91, %r19;
	add.s32 	%r100, %r1, %r88;
	add.s32 	%r101, %r100, %r140;
	mad.lo.s32 	%r21, %r89, %r101, %r2;
	add.s32 	%r102, %r11, %r140;
	mad.lo.s32 	%r22, %r89, %r102, %r2;
	add.s32 	%r103, %r12, %r140;
	mad.lo.s32 	%r23, %r89, %r103, %r2;
	add.s32 	%r104, %r13, %r140;
	mad.lo.s32 	%r24, %r89, %r104, %r2;
	add.s32 	%r105, %r14, %r140;
	mad.lo.s32 	%r25, %r89, %r105, %r2;
	add.s32 	%r106, %r15, %r140;
	mad.lo.s32 	%r26, %r89, %r106, %r2;
	add.s32 	%r107, %r16, %r140;
	mad.lo.s32 	%r27, %r89, %r107, %r2;
	mad.lo.s32 	%r28, %r89, %r18, %r2;
	mov.b32 	%r141, 0;
	add.s32 	%r111, %r9, %r19;
$L__BB0_4:
	setp.lt.u32 	%p5, %r91, 8;
	add.s32 	%r30, %r141, %r2;
	add.s32 	%r31, %r141, %r19;
	mov.b32 	%r160, 0;
	@%p5 bra 	$L__BB0_7;
	add.s32 	%r157, %r20, %r141;
	shl.b32 	%r109, %r91, 1;
	add.s32 	%r110, %r109, %r19;
	add.s32 	%r156, %r110, %r141;
	add.s32 	%r155, %r111, %r141;
	shl.b32 	%r112, %r91, 2;
	add.s32 	%r113, %r112, %r19;
	add.s32 	%r154, %r113, %r141;
	mad.lo.s32 	%r114, %r91, 5, %r19;
	add.s32 	%r153, %r114, %r141;
	mad.lo.s32 	%r115, %r91, 6, %r19;
	add.s32 	%r152, %r115, %r141;
	mad.lo.s32 	%r116, %r91, 7, %r19;
	add.s32 	%r151, %r116, %r141;
	add.s32 	%r149, %r21, %r141;
	add.s32 	%r148, %r22, %r141;
	add.s32 	%r147, %r23, %r141;
	add.s32 	%r146, %r24, %r141;
	add.s32 	%r145, %r25, %r141;
	add.s32 	%r144, %r26, %r141;
	add.s32 	%r143, %r27, %r141;
	add.s32 	%r142, %r28, %r141;
	mov.u32 	%r150, %r31;
	mov.u32 	%r158, %r7;
$L__BB0_6:
	.pragma "nounroll";
	mul.wide.u32 	%rd6, %r150, 4;
	add.s64 	%rd7, %rd1, %rd6;
	mul.wide.s32 	%rd8, %r142, 4;
	add.s64 	%rd9, %rd2, %rd8;
	ld.global.f32 	%f19, [%rd9];
	ld.global.f32 	%f20, [%rd7];
	fma.rn.f32 	%f21, %f19, %f20, %f71;
	mul.wide.s32 	%rd10, %r149, 4;
	add.s64 	%rd11, %rd2, %rd10;
	ld.global.f32 	%f22, [%rd11];
	mul.wide.u32 	%rd12, %r157, 4;
	add.s64 	%rd13, %rd1, %rd12;
	ld.global.f32 	%f23, [%rd13];
	fma.rn.f32 	%f24, %f22, %f23, %f21;
	mul.wide.s32 	%rd14, %r148, 4;
	add.s64 	%rd15, %rd2, %rd14;
	ld.global.f32 	%f25, [%rd15];
	mul.wide.u32 	%rd16, %r156, 4;
	add.s64 	%rd17, %rd1, %rd16;
	ld.global.f32 	%f26, [%rd17];
	fma.rn.f32 	%f27, %f25, %f26, %f24;
	mul.wide.s32 	%rd18, %r147, 4;
	add.s64 	%rd19, %rd2, %rd18;
	ld.global.f32 	%f28, [%rd19];
	mul.wide.u32 	%rd20, %r155, 4;
	add.s64 	%rd21, %rd1, %rd20;
	ld.global.f32 	%f29, [%rd21];
	fma.rn.f32 	%f30, %f28, %f29, %f27;
	mul.wide.s32 	%rd22, %r146, 4;
	add.s64 	%rd23, %rd2, %rd22;
	ld.global.f32 	%f31, [%rd23];
	mul.wide.u32 	%rd24, %r154, 4;
	add.s64 	%rd25, %rd1, %rd24;
	ld.global.f32 	%f32, [%rd25];
	fma.rn.f32 	%f33, %f31, %f32, %f30;
	mul.wide.s32 	%rd26, %r145, 4;
	add.s64 	%rd27, %rd2, %rd26;
	ld.global.f32 	%f34, [%rd27];
	mul.wide.u32 	%rd28, %r153, 4;
	add.s64 	%rd29, %rd1, %rd28;
	ld.global.f32 	%f35, [%rd29];
	fma.rn.f32 	%f36, %f34, %f35, %f33;
	mul.wide.s32 	%rd30, %r144, 4;
	add.s64 	%rd31, %rd2, %rd30;
	ld.global.f32 	%f37, [%rd31];
	mul.wide.u32 	%rd32, %r152, 4;
	add.s64 	%rd33, %rd1, %rd32;
	ld.global.f32 	%f38, [%rd33];
	fma.rn.f32 	%f39, %f37, %f38, %f36;
	mul.wide.s32 	%rd34, %r143, 4;
	add.s64 	%rd35, %rd2, %rd34;
	ld.global.f32 	%f40, [%rd35];
	mul.wide.u32 	%rd36, %r151, 4;
	add.s64 	%rd37, %rd1, %rd36;
	ld.global.f32 	%f41, [%rd37];
	fma.rn.f32 	%f71, %f40, %f41, %f39;
	add.s32 	%r158, %r158, 8;
	add.s32 	%r157, %r157, %r8;
	add.s32 	%r156, %r156, %r8;
	add.s32 	%r155, %r155, %r8;
	add.s32 	%r154, %r154, %r8;
	add.s32 	%r153, %r153, %r8;
	add.s32 	%r152, %r152, %r8;
	add.s32 	%r151, %r151, %r8;
	add.s32 	%r150, %r150, %r8;
	add.s32 	%r149, %r149, %r10;
	add.s32 	%r148, %r148, %r10;
	add.s32 	%r147, %r147, %r10;
	add.s32 	%r146, %r146, %r10;
	add.s32 	%r145, %r145, %r10;
	add.s32 	%r144, %r144, %r10;
	add.s32 	%r143, %r143, %r10;
	add.s32 	%r142, %r142, %r10;
	setp.ne.s32 	%p6, %r158, 0;
	mov.u32 	%r160, %r5;
	@%p6 bra 	$L__BB0_6;
$L__BB0_7:
	setp.eq.s32 	%p7, %r3, 0;
	@%p7 bra 	$L__BB0_15;
	add.s32 	%r117, %r3, -1;
	setp.lt.u32 	%p8, %r117, 3;
	@%p8 bra 	$L__BB0_10;
	mad.lo.s32 	%r118, %r160, %r88, %r18;
	mad.lo.s32 	%r119, %r118, %r89, %r30;
	mul.wide.s32 	%rd38, %r119, 4;
	add.s64 	%rd39, %rd2, %rd38;
	ld.global.f32 	%f43, [%rd39];
	mad.lo.s32 	%r120, %r160, %r91, %r31;
	mul.wide.u32 	%rd40, %r120, 4;
	add.s64 	%rd41, %rd1, %rd40;
	ld.global.f32 	%f44, [%rd41];
	fma.rn.f32 	%f45, %f43, %f44, %f71;
	add.s32 	%r121, %r118, %r88;
	mad.lo.s32 	%r122, %r121, %r89, %r30;
	mul.wide.s32 	%rd42, %r122, 4;
	add.s64 	%rd43, %rd2, %rd42;
	ld.global.f32 	%f46, [%rd43];
	add.s32 	%r123, %r120, %r91;
	mul.wide.u32 	%rd44, %r123, 4;
	add.s64 	%rd45, %rd1, %rd44;
	ld.global.f32 	%f47, [%rd45];
	fma.rn.f32 	%f48, %f46, %f47, %f45;
	add.s32 	%r124, %r121, %r88;
	mad.lo.s32 	%r125, %r124, %r89, %r30;
	mul.wide.s32 	%rd46, %r125, 4;
	add.s64 	%rd47, %rd2, %rd46;
	ld.global.f32 	%f49, [%rd47];
	add.s32 	%r126, %r123, %r91;
	mul.wide.u32 	%rd48, %r126, 4;
	add.s64 	%rd49, %rd1, %rd48;
	ld.global.f32 	%f50, [%rd49];
	fma.rn.f32 	%f51, %f49, %f50, %f48;
	add.s32 	%r127, %r124, %r88;
	mad.lo.s32 	%r128, %r127, %r89, %r30;
	mul.wide.s32 	%rd50, %r128, 4;
	add.s64 	%rd51, %rd2, %rd50;
	ld.global.f32 	%f52, [%rd51];
	add.s32 	%r129, %r126, %r91;
	mul.wide.u32 	%rd52, %r129, 4;
	add.s64 	%rd53, %rd1, %rd52;
	ld.global.f32 	%f53, [%rd53];
	fma.rn.f32 	%f71, %f52, %f53, %f51;
	add.s32 	%r160, %r160, 4;
$L__BB0_10:
	setp.eq.s32 	%p9, %r4, 0;
	@%p9 bra 	$L__BB0_15;
	setp.eq.s32 	%p10, %r4, 1;
	@%p10 bra 	$L__BB0_13;
	mad.lo.s32 	%r130, %r160, %r88, %r18;
	mad.lo.s32 	%r131, %r130, %r89, %r30;
	mul.wide.s32 	%rd54, %r131, 4;
	add.s64 	%rd55, %rd2, %rd54;
	ld.global.f32 	%f55, [%rd55];
	mad.lo.s32 	%r132, %r160, %r91, %r31;
	mul.wide.u32 	%rd56, %r132, 4;
	add.s64 	%rd57, %rd1, %rd56;
	ld.global.f32 	%f56, [%rd57];
	fma.rn.f32 	%f57, %f55, %f56, %f71;
	add.s32 	%r133, %r130, %r88;
	mad.lo.s32 	%r134, %r133, %r89, %r30;
	mul.wide.s32 	%rd58, %r134, 4;
	add.s64 	%rd59, %rd2, %rd58;
	ld.global.f32 	%f58, [%rd59];
	add.s32 	%r135, %r132, %r91;
	mul.wide.u32 	%rd60, %r135, 4;
	add.s64 	%rd61, %rd1, %rd60;
	ld.global.f32 	%f59, [%rd61];
	fma.rn.f32 	%f71, %f58, %f59, %f57;
	add.s32 	%r160, %r160, 2;
$L__BB0_13:
	setp.eq.s32 	%p11, %r6, 0;
	@%p11 bra 	$L__BB0_15;
	mad.lo.s32 	%r136, %r160, %r88, %r18;
	mad.lo.s32 	%r137, %r136, %r89, %r30;
	mul.wide.s32 	%rd62, %r137, 4;
	add.s64 	%rd63, %rd2, %rd62;
	ld.global.f32 	%f60, [%rd63];
	mad.lo.s32 	%r138, %r160, %r91, %r31;
	mul.wide.u32 	%rd64, %r138, 4;
	add.s64 	%rd65, %rd1, %rd64;
	ld.global.f32 	%f61, [%rd65];
	fma.rn.f32 	%f71, %f60, %f61, %f71;
$L__BB0_15:
	add.s32 	%r141, %r141, 1;
	setp.ne.s32 	%p12, %r141, %r90;
	@%p12 bra 	$L__BB0_4;
	add.s32 	%r140, %r140, 1;
	setp.ne.s32 	%p13, %r140, %r90;
	@%p13 bra 	$L__BB0_3;
$L__BB0_17:
	ld.param.u64 	%rd69, [_Z10cudaConv2DPfS_S_iiiiii_param_2];
	mad.lo.s32 	%r139, %r92, %r1, %r2;
	cvta.to.global.u64 	%rd66, %rd69;
	mul.wide.u32 	%rd67, %r139, 4;
	add.s64 	%rd68, %rd66, %rd67;
	st.global.f32 	[%rd68], %f71;
$L__BB0_18:
	ret;

}
	// .globl	_Z12cudaMeanPoolPfS_iiiiii
.visible .entry _Z12cudaMeanPoolPfS_iiiiii(
	.param .u64 .ptr .align 1 _Z12cudaMeanPoolPfS_iiiiii_param_0,
	.param .u64 .ptr .align 1 _Z12cudaMeanPoolPfS_iiiiii_param_1,
	.param .u32 _Z12cudaMeanPoolPfS_iiiiii_param_2,
	.param .u32 _Z12cudaMeanPoolPfS_iiiiii_param_3,
	.param .u32 _Z12cudaMeanPoolPfS_iiiiii_param_4,
	.param .u32 _Z12cudaMeanPoolPfS_iiiiii_param_5,
	.param .u32 _Z12cudaMeanPoolPfS_iiiiii_param_6,
	.param .u32 _Z12cudaMeanPoolPfS_iiiiii_param_7
)
{
	.reg .pred 	%p<22>;
	.reg .b32 	%r<101>;
	.reg .b32 	%f<117>;
	.reg .b64 	%rd<46>;

	ld.param.u64 	%rd5, [_Z12cudaMeanPoolPfS_iiiiii_param_0];
	ld.param.u64 	%rd6, [_Z12cudaMeanPoolPfS_iiiiii_param_1];
	ld.param.u32 	%r33, [_Z12cudaMeanPoolPfS_iiiiii_param_2];
	ld.param.u32 	%r34, [_Z12cudaMeanPoolPfS_iiiiii_param_3];
	ld.param.u32 	%r35, [_Z12cudaMeanPoolPfS_iiiiii_param_4];
	ld.param.u32 	%r36, [_Z12cudaMeanPoolPfS_iiiiii_param_5];
	ld.param.u32 	%r37, [_Z12cudaMeanPoolPfS_iiiiii_param_6];
	ld.param.u32 	%r38, [_Z12cudaMeanPoolPfS_iiiiii_param_7];
	cvta.to.global.u64 	%rd1, %rd5;
	cvta.to.global.u64 	%rd2, %rd6;
	mov.u32 	%r1, %ctaid.x;
	mov.u32 	%r2, %tid.x;
	setp.lt.s32 	%p1, %r35, 1;
	@%p1 bra 	$L__BB1_30;
	mul.lo.s32 	%r39, %r36, %r36;
	setp.lt.s32 	%p2, %r36, 1;
	cvt.rn.f32.u32 	%f1, %r39;
	@%p2 bra 	$L__BB1_19;
	and.b32  	%r3, %r36, 15;
	and.b32  	%r4, %r36, 7;
	and.b32  	%r5, %r36, 2147483632;
	and.b32  	%r6, %r36, 3;
	neg.s32 	%r7, %r5;
	add.s64 	%rd3, %rd1, 32;
	mov.b32 	%r90, 0;
$L__BB1_3:
	shl.b32 	%r79, %r1, 1;
	mad.lo.s32 	%r9, %r90, %r33, %r79;
	mov.f32 	%f116, 0f00000000;
	mov.b32 	%r91, 0;
$L__BB1_4:
	setp.lt.u32 	%p11, %r36, 16;
	add.s32 	%r81, %r9, %r91;
	shl.b32 	%r82, %r2, 1;
	mad.lo.s32 	%r11, %r81, %r34, %r82;
	mov.b32 	%r95, 0;
	@%p11 bra 	$L__BB1_7;
	mov.u32 	%r92, %r11;
	mov.u32 	%r93, %r7;
$L__BB1_6:
	.pragma "nounroll";
	mul.wide.s32 	%rd37, %r92, 4;
	add.s64 	%rd38, %rd3, %rd37;
	ld.global.f32 	%f19, [%rd38+-32];
	div.rn.f32 	%f20, %f19, %f1;
	add.f32 	%f21, %f116, %f20;
	ld.global.f32 	%f22, [%rd38+-28];
	div.rn.f32 	%f23, %f22, %f1;
	add.f32 	%f24, %f21, %f23;
	ld.global.f32 	%f25, [%rd38+-24];
	div.rn.f32 	%f26, %f25, %f1;
	add.f32 	%f27, %f24, %f26;
	ld.global.f32 	%f28, [%rd38+-20];
	div.rn.f32 	%f29, %f28, %f1;
	add.f32 	%f30, %f27, %f29;
	ld.global.f32 	%f31, [%rd38+-16];
	div.rn.f32 	%f32, %f31, %f1;
	add.f32 	%f33, %f30, %f32;
	ld.global.f32 	%f34, [%rd38+-12];
	div.rn.f32 	%f35, %f34, %f1;
	add.f32 	%f36, %f33, %f35;
	ld.global.f32 	%f37, [%rd38+-8];
	div.rn.f32 	%f38, %f37, %f1;
	add.f32 	%f39, %f36, %f38;
	ld.global.f32 	%f40, [%rd38+-4];
	div.rn.f32 	%f41, %f40, %f1;
	add.f32 	%f42, %f39, %f41;
	ld.global.f32 	%f43, [%rd38];
	div.rn.f32 	%f44, %f43, %f1;
	add.f32 	%f45, %f42, %f44;
	ld.global.f32 	%f46, [%rd38+4];
	div.rn.f32 	%f47, %f46, %f1;
	add.f32 	%f48, %f45, %f47;
	ld.global.f32 	%f49, [%rd38+8];
	div.rn.f32 	%f50, %f49, %f1;
	add.f32 	%f51, %f48, %f50;
	ld.global.f32 	%f52, [%rd38+12];
	div.rn.f32 	%f53, %f52, %f1;
	add.f32 	%f54, %f51, %f53;
	ld.global.f32 	%f55, [%rd38+16];
	div.rn.f32 	%f56, %f55, %f1;
	add.f32 	%f57, %f54, %f56;
	ld.global.f32 	%f58, [%rd38+20];
	div.rn.f32 	%f59, %f58, %f1;
	add.f32 	%f60, %f57, %f59;
	ld.global.f32 	%f61, [%rd38+24];
	div.rn.f32 	%f62, %f61, %f1;
	add.f32 	%f63, %f60, %f62;
	ld.global.f32 	%f64, [%rd38+28];
	div.rn.f32 	%f65, %f64, %f1;
	add.f32 	%f116, %f63, %f65;
	add.s32 	%r93, %r93, 16;
	add.s32 	%r92, %r92, 16;
	setp.ne.s32 	%p12, %r93, 0;
	mov.u32 	%r95, %r5;
	@%p12 bra 	$L__BB1_6;
$L__BB1_7:
	setp.eq.s32 	%p13, %r3, 0;
	@%p13 bra 	$L__BB1_17;
	add.s32 	%r83, %r3, -1;
	setp.lt.u32 	%p14, %r83, 7;
	@%p14 bra 	$L__BB1_10;
	add.s32 	%r84, %r11, %r95;
	mul.wide.s32 	%rd39, %r84, 4;
	add.s64 	%rd40, %rd1, %rd39;
	ld.global.f32 	%f67, [%rd40];
	div.rn.f32 	%f68, %f67, %f1;
	add.f32 	%f69, %f116, %f68;
	ld.global.f32 	%f70, [%rd40+4];
	div.rn.f32 	%f71, %f70, %f1;
	add.f32 	%f72, %f69, %f71;
	ld.global.f32 	%f73, [%rd40+8];
	div.rn.f32 	%f74, %f73, %f1;
	add.f32 	%f75, %f72, %f74;
	ld.global.f32 	%f76, [%rd40+12];
	div.rn.f32 	%f77, %f76, %f1;
	add.f32 	%f78, %f75, %f77;
	ld.global.f32 	%f79, [%rd40+16];
	div.rn.f32 	%f80, %f79, %f1;
	add.f32 	%f81, %f78, %f80;
	ld.global.f32 	%f82, [%rd40+20];
	div.rn.f32 	%f83, %f82, %f1;
	add.f32 	%f84, %f81, %f83;
	ld.global.f32 	%f85, [%rd40+24];
	div.rn.f32 	%f86, %f85, %f1;
	add.f32 	%f87, %f84, %f86;
	ld.global.f32 	%f88, [%rd40+28];
	div.rn.f32 	%f89, %f88, %f1;
	add.f32 	%f116, %f87, %f89;
	add.s32 	%r95, %r95, 8;
$L__BB1_10:
	setp.eq.s32 	%p15, %r4, 0;
	@%p15 bra 	$L__BB1_17;
	add.s32 	%r85, %r4, -1;
	setp.lt.u32 	%p16, %r85, 3;
	@%p16 bra 	$L__BB1_13;
	add.s32 	%r86, %r11, %r95;
	mul.wide.s32 	%rd41, %r86, 4;
	add.s64 	%rd42, %rd1, %rd41;
	ld.global.f32 	%f91, [%rd42];
	div.rn.f32 	%f92, %f91, %f1;
	add.f32 	%f93, %f116, %f92;
	ld.global.f32 	%f94, [%rd42+4];
	div.rn.f32 	%f95, %f94, %f1;
	add.f32 	%f96, %f93, %f95;
	ld.global.f32 	%f97, [%rd42+8];
	div.rn.f32 	%f98, %f97, %f1;
	add.f32 	%f99, %f96, %f98;
	ld.global.f32 	%f100, [%rd42+12];
	div.rn.f32 	%f101, %f100, %f1;
	add.f32 	%f116, %f99, %f101;
	add.s32 	%r95, %r95, 4;
$L__BB1_13:
	setp.eq.s32 	%p17, %r6, 0;
	@%p17 bra 	$L__BB1_17;
	setp.eq.s32 	%p18, %r6, 1;
	add.s32 	%r87, %r11, %r95;
	mul.wide.s32 	%rd43, %r87, 4;
	add.s64 	%rd4, %rd1, %rd43;
	ld.global.f32 	%f102, [%rd4];
	div.rn.f32 	%f103, %f102, %f1;
	add.f32 	%f116, %f116, %f103;
	@%p18 bra 	$L__BB1_17;
	setp.eq.s32 	%p19, %r6, 2;
	ld.global.f32 	%f104, [%rd4+4];
	div.rn.f32 	%f105, %f104, %f1;
	add.f32 	%f116, %f116, %f105;
	@%p19 bra 	$L__BB1_17;
	ld.global.f32 	%f106, [%rd4+8];
	div.rn.f32 	%f107, %f106, %f1;
	add.f32 	%f116, %f116, %f107;
$L__BB1_17:
	add.s32 	%r91, %r91, 1;
	setp.ne.s32 	%p20, %r91, %r36;
	@%p20 bra 	$L__BB1_4;
	mad.lo.s32 	%r88, %r90, %r37, %r1;
	mad.lo.s32 	%r89, %r88, %r38, %r2;
	mul.wide.u32 	%rd44, %r89, 4;
	add.s64 	%rd45, %rd2, %rd44;
	st.global.f32 	[%rd45], %f116;
	add.s32 	%r90, %r90, 1;
	setp.eq.s32 	%p21, %r90, %r35;
	@%p21 bra 	$L__BB1_30;
	bra.uni 	$L__BB1_3;
$L__BB1_19:
	and.b32  	%r23, %r35, 7;
	setp.lt.u32 	%p3, %r35, 8;
	mov.b32 	%r99, 0;
	@%p3 bra 	$L__BB1_22;
	and.b32  	%r99, %r35, 2147483640;
	mov.b32 	%r97, 0;
$L__BB1_21:
	.pragma "nounroll";
	mad.lo.s32 	%r42, %r97, %r37, %r1;
	mad.lo.s32 	%r43, %r42, %r38, %r2;
	mul.wide.u32 	%rd7, %r43, 4;
	add.s64 	%rd8, %rd2, %rd7;
	mov.b32 	%r44, 0;
	st.global.u32 	[%rd8], %r44;
	add.s32 	%r45, %r42, %r37;
	mad.lo.s32 	%r46, %r45, %r38, %r2;
	mul.wide.u32 	%rd9, %r46, 4;
	add.s64 	%rd10, %rd2, %rd9;
	st.global.u32 	[%rd10], %r44;
	add.s32 	%r47, %r45, %r37;
	mad.lo.s32 	%r48, %r47, %r38, %r2;
	mul.wide.u32 	%rd11, %r48, 4;
	add.s64 	%rd12, %rd2, %rd11;
	st.global.u32 	[%rd12], %r44;
	add.s32 	%r49, %r47, %r37;
	mad.lo.s32 	%r50, %r49, %r38, %r2;
	mul.wide.u32 	%rd13, %r50, 4;
	add.s64 	%rd14, %rd2, %rd13;
	st.global.u32 	[%rd14], %r44;
	add.s32 	%r51, %r49, %r37;
	mad.lo.s32 	%r52, %r51, %r38, %r2;
	mul.wide.u32 	%rd15, %r52, 4;
	add.s64 	%rd16, %rd2, %rd15;
	st.global.u32 	[%rd16], %r44;
	add.s32 	%r53, %r51, %r37;
	mad.lo.s32 	%r54, %r53, %r38, %r2;
	mul.wide.u32 	%rd17, %r54, 4;
	add.s64 	%rd18, %rd2, %rd17;
	st.global.u32 	[%rd18], %r44;
	add.s32 	%r55, %r53, %r37;
	mad.lo.s32 	%r56, %r55, %r38, %r2;
	mul.wide.u32 	%rd19, %r56, 4;
	add.s64 	%rd20, %rd2, %rd19;
	st.global.u32 	[%rd20], %r44;
	add.s32 	%r57, %r55, %r37;
	mad.lo.s32 	%r58, %r57, %r38, %r2;
	mul.wide.u32 	%rd21, %r58, 4;
	add.s64 	%rd22, %rd2, %rd21;
	st.global.u32 	[%rd22], %r44;
	add.s32 	%r97, %r97, 8;
	setp.ne.s32 	%p4, %r97, %r99;
	@%p4 bra 	$L__BB1_21;
$L__BB1_22:
	setp.eq.s32 	%p5, %r23, 0;
	@%p5 bra 	$L__BB1_30;
	and.b32  	%r28, %r35, 3;
	setp.lt.u32 	%p6, %r23, 4;
	@%p6 bra 	$L__BB1_25;
	mad.lo.s32 	%r59, %r99, %r37, %r1;
	mad.lo.s32 	%r60, %r59, %r38, %r2;
	mul.wide.u32 	%rd23, %r60, 4;
	add.s64 	%rd24, %rd2, %rd23;
	mov.b32 	%r61, 0;
	st.global.u32 	[%rd24], %r61;
	add.s32 	%r62, %r59, %r37;
	mad.lo.s32 	%r63, %r62, %r38, %r2;
	mul.wide.u32 	%rd25, %r63, 4;
	add.s64 	%rd26, %rd2, %rd25;
	st.global.u32 	[%rd26], %r61;
	add.s32 	%r64, %r62, %r37;
	mad.lo.s32 	%r65, %r64, %r38, %r2;
	mul.wide.u32 	%rd27, %r65, 4;
	add.s64 	%rd28, %rd2, %rd27;
	st.global.u32 	[%rd28], %r61;
	add.s32 	%r66, %r64, %r37;
	mad.lo.s32 	%r67, %r66, %r38, %r2;
	mul.wide.u32 	%rd29, %r67, 4;
	add.s64 	%rd30, %rd2, %rd29;
	st.global.u32 	[%rd30], %r61;
	add.s32 	%r99, %r99, 4;
$L__BB1_25:
	setp.eq.s32 	%p7, %r28, 0;
	@%p7 bra 	$L__BB1_30;
	setp.eq.s32 	%p8, %r28, 1;
	@%p8 bra 	$L__BB1_28;
	mad.lo.s32 	%r68, %r99, %r37, %r1;
	mad.lo.s32 	%r69, %r68, %r38, %r2;
	mul.wide.u32 	%rd31, %r69, 4;
	add.s64 	%rd32, %rd2, %rd31;
	mov.b32 	%r70, 0;
	st.global.u32 	[%rd32], %r70;
	add.s32 	%r71, %r68, %r37;
	mad.lo.s32 	%r72, %r71, %r38, %r2;
	mul.wide.u32 	%rd33, %r72, 4;
	add.s64 	%rd34, %rd2, %rd33;
	st.global.u32 	[%rd34], %r70;
	add.s32 	%r99, %r99, 2;
$L__BB1_28:
	and.b32  	%r73, %r35, 1;
	setp.eq.b32 	%p9, %r73, 1;
	not.pred 	%p10, %p9;
	@%p10 bra 	$L__BB1_30;
	mad.lo.s32 	%r74, %r99, %r37, %r1;
	mad.lo.s32 	%r75, %r74, %r38, %r2;
	mul.wide.u32 	%rd35, %r75, 4;
	add.s64 	%rd36, %rd2, %rd35;
	mov.b32 	%r76, 0;
	st.global.u32 	[%rd36], %r76;
$L__BB1_30:
	ret;

}
	// .globl	_Z15activation_tanhPfiiiS_
.visible .entry _Z15activation_tanhPfiiiS_(
	.param .u64 .ptr .align 1 _Z15activation_tanhPfiiiS__param_0,
	.param .u32 _Z15activation_tanhPfiiiS__param_1,
	.param .u32 _Z15activation_tanhPfiiiS__param_2,
	.param .u32 _Z15activation_tanhPfiiiS__param_3,
	.param .u64 .ptr .align 1 _Z15activation_tanhPfiiiS__param_4
)
{
	.reg .pred 	%p<22>;
	.reg .b32 	%r<47>;
	.reg .b32 	%f<113>;
	.reg .b64 	%rd<26>;

	ld.param.u64 	%rd3, [_Z15activation_tanhPfiiiS__param_0];
	ld.param.u32 	%r24, [_Z15activation_tanhPfiiiS__param_1];
	ld.param.u32 	%r25, [_Z15activation_tanhPfiiiS__param_2];
	ld.param.u32 	%r26, [_Z15activation_tanhPfiiiS__param_3];
	ld.param.u64 	%rd4, [_Z15activation_tanhPfiiiS__param_4];
	cvta.to.global.u64 	%rd1, %rd4;
	cvta.to.global.u64 	%rd2, %rd3;
	mov.u32 	%r1, %ctaid.x;
	mov.u32 	%r2, %tid.x;
	setp.lt.s32 	%p1, %r26, 1;
	@%p1 bra 	$L__BB2_9;
	and.b32  	%r3, %r26, 3;
	setp.lt.u32 	%p2, %r26, 4;
	mov.b32 	%r46, 0;
	@%p2 bra 	$L__BB2_4;
	and.b32  	%r46, %r26, 2147483644;
	neg.s32 	%r44, %r46;
	add.s32 	%r28, %r1, %r24;
	mad.lo.s32 	%r43, %r25, %r28, %r2;
	mul.lo.s32 	%r29, %r25, %r24;
	shl.b32 	%r7, %r29, 2;
	shl.b32 	%r30, %r24, 1;
	add.s32 	%r31, %r1, %r30;
	mad.lo.s32 	%r42, %r25, %r31, %r2;
	mad.lo.s32 	%r32, %r24, 3, %r1;
	mad.lo.s32 	%r41, %r25, %r32, %r2;
	mad.lo.s32 	%r40, %r1, %r25, %r2;
$L__BB2_3:
	.pragma "nounroll";
	mul.wide.s32 	%rd5, %r40, 4;
	add.s64 	%rd6, %rd2, %rd5;
	ld.global.f32 	%f1, [%rd6];
	abs.f32 	%f2, %f1;
	mul.f32 	%f3, %f2, 0f4038AA3B;
	ex2.approx.ftz.f32 	%f4, %f3;
	add.f32 	%f5, %f4, 0f3F800000;
	rcp.approx.ftz.f32 	%f6, %f5;
	fma.rn.f32 	%f7, %f6, 0fC0000000, 0f3F800000;
	setp.ge.f32 	%p3, %f2, 0f41102CB4;
	selp.f32 	%f8, 0f3F800000, %f7, %p3;
	copysign.f32 	%f9, %f1, %f8;
	mul.f32 	%f10, %f1, %f1;
	fma.rn.f32 	%f11, %f10, 0f3C80F082, 0fBD563CAE;
	fma.rn.f32 	%f12, %f11, %f10, 0f3E085941;
	fma.rn.f32 	%f13, %f12, %f10, 0fBEAAA9ED;
	fma.rn.f32 	%f14, %f13, %f10, 0f00000000;
	fma.rn.f32 	%f15, %f14, %f1, %f1;
	setp.ge.f32 	%p4, %f2, 0f3F19999A;
	selp.f32 	%f16, %f9, %f15, %p4;
	add.s64 	%rd7, %rd1, %rd5;
	st.global.f32 	[%rd7], %f16;
	mul.wide.s32 	%rd8, %r43, 4;
	add.s64 	%rd9, %rd2, %rd8;
	ld.global.f32 	%f17, [%rd9];
	abs.f32 	%f18, %f17;
	mul.f32 	%f19, %f18, 0f4038AA3B;
	ex2.approx.ftz.f32 	%f20, %f19;
	add.f32 	%f21, %f20, 0f3F800000;
	rcp.approx.ftz.f32 	%f22, %f21;
	fma.rn.f32 	%f23, %f22, 0fC0000000, 0f3F800000;
	setp.ge.f32 	%p5, %f18, 0f41102CB4;
	selp.f32 	%f24, 0f3F800000, %f23, %p5;
	copysign.f32 	%f25, %f17, %f24;
	mul.f32 	%f26, %f17, %f17;
	fma.rn.f32 	%f27, %f26, 0f3C80F082, 0fBD563CAE;
	fma.rn.f32 	%f28, %f27, %f26, 0f3E085941;
	fma.rn.f32 	%f29, %f28, %f26, 0fBEAAA9ED;
	fma.rn.f32 	%f30, %f29, %f26, 0f00000000;
	fma.rn.f32 	%f31, %f30, %f17, %f17;
	setp.ge.f32 	%p6, %f18, 0f3F19999A;
	selp.f32 	%f32, %f25, %f31, %p6;
	add.s64 	%rd10, %rd1, %rd8;
	st.global.f32 	[%rd10], %f32;
	mul.wide.s32 	%rd11, %r42, 4;
	add.s64 	%rd12, %rd2, %rd11;
	ld.global.f32 	%f33, [%rd12];
	abs.f32 	%f34, %f33;
	mul.f32 	%f35, %f34, 0f4038AA3B;
	ex2.approx.ftz.f32 	%f36, %f35;
	add.f32 	%f37, %f36, 0f3F800000;
	rcp.approx.ftz.f32 	%f38, %f37;
	fma.rn.f32 	%f39, %f38, 0fC0000000, 0f3F800000;
	setp.ge.f32 	%p7, %f34, 0f41102CB4;
	selp.f32 	%f40, 0f3F800000, %f39, %p7;
	copysign.f32 	%f41, %f33, %f40;
	mul.f32 	%f42, %f33, %f33;
	fma.rn.f32 	%f43, %f42, 0f3C80F082, 0fBD563CAE;
	fma.rn.f32 	%f44, %f43, %f42, 0f3E085941;
	fma.rn.f32 	%f45, %f44, %f42, 0fBEAAA9ED;
	fma.rn.f32 	%f46, %f45, %f42, 0f00000000;
	fma.rn.f32 	%f47, %f46, %f33, %f33;
	setp.ge.f32 	%p8, %f34, 0f3F19999A;
	selp.f32 	%f48, %f41, %f47, %p8;
	add.s64 	%rd13, %rd1, %rd11;
	st.global.f32 	[%rd13], %f48;
	mul.wide.s32 	%rd14, %r41, 4;
	add.s64 	%rd15, %rd2, %rd14;
	ld.global.f32 	%f49, [%rd15];
	abs.f32 	%f50, %f49;
	mul.f32 	%f51, %f50, 0f4038AA3B;
	ex2.approx.ftz.f32 	%f52, %f51;
	add.f32 	%f53, %f52, 0f3F800000;
	rcp.approx.ftz.f32 	%f54, %f53;
	fma.rn.f32 	%f55, %f54, 0fC0000000, 0f3F800000;
	setp.ge.f32 	%p9, %f50, 0f41102CB4;
	selp.f32 	%f56, 0f3F800000, %f55, %p9;
	copysign.f32 	%f57, %f49, %f56;
	mul.f32 	%f58, %f49, %f49;
	fma.rn.f32 	%f59, %f58, 0f3C80F082, 0fBD563CAE;
	fma.rn.f32 	%f60, %f59, %f58, 0f3E085941;
	fma.rn.f32 	%f61, %f60, %f58, 0fBEAAA9ED;
	fma.rn.f32 	%f62, %f61, %f58, 0f00000000;
	fma.rn.f32 	%f63, %f62, %f49, %f49;
	setp.ge.f32 	%p10, %f50, 0f3F19999A;
	selp.f32 	%f64, %f57, %f63, %p10;
	add.s64 	%rd16, %rd1, %rd14;
	st.global.f32 	[%rd16], %f64;
	add.s32 	%r44, %r44, 4;
	add.s32 	%r43, %r43, %r7;
	add.s32 	%r42, %r42, %r7;
	add.s32 	%r41, %r41, %r7;
	add.s32 	%r40, %r40, %r7;
	setp.ne.s32 	%p11, %r44, 0;
	@%p11 bra 	$L__BB2_3;
$L__BB2_4:
	setp.eq.s32 	%p12, %r3, 0;
	@%p12 bra 	$L__BB2_9;
	setp.eq.s32 	%p13, %r3, 1;
	@%p13 bra 	$L__BB2_7;
	mad.lo.s32 	%r33, %r46, %r24, %r1;
	mad.lo.s32 	%r34, %r33, %r25, %r2;
	mul.wide.s32 	%rd17, %r34, 4;
	add.s64 	%rd18, %rd2, %rd17;
	ld.global.f32 	%f65, [%rd18];
	abs.f32 	%f66, %f65;
	mul.f32 	%f67, %f66, 0f4038AA3B;
	ex2.approx.ftz.f32 	%f68, %f67;
	add.f32 	%f69, %f68, 0f3F800000;
	rcp.approx.ftz.f32 	%f70, %f69;
	fma.rn.f32 	%f71, %f70, 0fC0000000, 0f3F800000;
	setp.ge.f32 	%p14, %f66, 0f41102CB4;
	selp.f32 	%f72, 0f3F800000, %f71, %p14;
	copysign.f32 	%f73, %f65, %f72;
	mul.f32 	%f74, %f65, %f65;
	fma.rn.f32 	%f75, %f74, 0f3C80F082, 0fBD563CAE;
	fma.rn.f32 	%f76, %f75, %f74, 0f3E085941;
	fma.rn.f32 	%f77, %f76, %f74, 0fBEAAA9ED;
	fma.rn.f32 	%f78, %f77, %f74, 0f00000000;
	fma.rn.f32 	%f79, %f78, %f65, %f65;
	setp.ge.f32 	%p15, %f66, 0f3F19999A;
	selp.f32 	%f80, %f73, %f79, %p15;
	add.s64 	%rd19, %rd1, %rd17;
	st.global.f32 	[%rd19], %f80;
	add.s32 	%r35, %r33, %r24;
	mad.lo.s32 	%r36, %r35, %r25, %r2;
	mul.wide.s32 	%rd20, %r36, 4;
	add.s64 	%rd21, %rd2, %rd20;
	ld.global.f32 	%f81, [%rd21];
	abs.f32 	%f82, %f81;
	mul.f32 	%f83, %f82, 0f4038AA3B;
	ex2.approx.ftz.f32 	%f84, %f83;
	add.f32 	%f85, %f84, 0f3F800000;
	rcp.approx.ftz.f32 	%f86, %f85;
	fma.rn.f32 	%f87, %f86, 0fC0000000, 0f3F800000;
	setp.ge.f32 	%p16, %f82, 0f41102CB4;
	selp.f32 	%f88, 0f3F800000, %f87, %p16;
	copysign.f32 	%f89, %f81, %f88;
	mul.f32 	%f90, %f81, %f81;
	fma.rn.f32 	%f91, %f90, 0f3C80F082, 0fBD563CAE;
	fma.rn.f32 	%f92, %f91, %f90, 0f3E085941;
	fma.rn.f32 	%f93, %f92, %f90, 0fBEAAA9ED;
	fma.rn.f32 	%f94, %f93, %f90, 0f00000000;
	fma.rn.f32 	%f95, %f94, %f81, %f81;
	setp.ge.f32 	%p17, %f82, 0f3F19999A;
	selp.f32 	%f96, %f89, %f95, %p17;
	add.s64 	%rd22, %rd1, %rd20;
	st.global.f32 	[%rd22], %f96;
	add.s32 	%r46, %r46, 2;
$L__BB2_7:
	and.b32  	%r37, %r26, 1;
	setp.eq.b32 	%p18, %r37, 1;
	not.pred 	%p19, %p18;
	@%p19 bra 	$L__BB2_9;
	mad.lo.s32 	%r38, %r46, %r24, %r1;
	mad.lo.s32 	%r39, %r38, %r25, %r2;
	mul.wide.s32 	%rd23, %r39, 4;
	add.s64 	%rd24, %rd2, %rd23;
	ld.global.f32 	%f97, [%rd24];
	abs.f32 	%f98, %f97;
	mul.f32 	%f99, %f98, 0f4038AA3B;
	ex2.approx.ftz.f32 	%f100, %f99;
	add.f32 	%f101, %f100, 0f3F800000;
	rcp.approx.ftz.f32 	%f102, %f101;
	fma.rn.f32 	%f103, %f102, 0fC0000000, 0f3F800000;
	setp.ge.f32 	%p20, %f98, 0f41102CB4;
	selp.f32 	%f104, 0f3F800000, %f103, %p20;
	copysign.f32 	%f105, %f97, %f104;
	mul.f32 	%f106, %f97, %f97;
	fma.rn.f32 	%f107, %f106, 0f3C80F082, 0fBD563CAE;
	fma.rn.f32 	%f108, %f107, %f106, 0f3E085941;
	fma.rn.f32 	%f109, %f108, %f106, 0fBEAAA9ED;
	fma.rn.f32 	%f110, %f109, %f106, 0f00000000;
	fma.rn.f32 	%f111, %f110, %f97, %f97;
	setp.ge.f32 	%p21, %f98, 0f3F19999A;
	selp.f32 	%f112, %f105, %f111, %p21;
	add.s64 	%rd25, %rd1, %rd23;
	st.global.f32 	[%rd25], %f112;
$L__BB2_9:
	ret;

}
	// .globl	_Z5DensePfS_S_i
.visible .entry _Z5DensePfS_S_i(
	.param .u64 .ptr .align 1 _Z5DensePfS_S_i_param_0,
	.param .u64 .ptr .align 1 _Z5DensePfS_S_i_param_1,
	.param .u64 .ptr .align 1 _Z5DensePfS_S_i_param_2,
	.param .u32 _Z5DensePfS_S_i_param_3
)
{
	.reg .pred 	%p<10>;
	.reg .b32 	%r<28>;
	.reg .b32 	%f<99>;
	.reg .b64 	%rd<47>;

	ld.param.u64 	%rd17, [_Z5DensePfS_S_i_param_0];
	ld.param.u64 	%rd18, [_Z5DensePfS_S_i_param_1];
	ld.param.u64 	%rd16, [_Z5DensePfS_S_i_param_2];
	ld.param.u32 	%r17, [_Z5DensePfS_S_i_param_3];
	cvta.to.global.u64 	%rd1, %rd18;
	cvta.to.global.u64 	%rd2, %rd17;
	setp.lt.s32 	%p1, %r17, 1;
	@%p1 bra 	$L__BB3_13;
	mov.u32 	%r19, %ctaid.x;
	cvta.to.global.u64 	%rd19, %rd16;
	mul.lo.s32 	%r1, %r17, %r19;
	mul.wide.u32 	%rd20, %r19, 4;
	add.s64 	%rd3, %rd19, %rd20;
	ld.global.f32 	%f95, [%rd3];
	and.b32  	%r2, %r17, 15;
	setp.lt.u32 	%p2, %r17, 16;
	mov.b32 	%r25, 0;
	@%p2 bra 	$L__BB3_4;
	and.b32  	%r25, %r17, 2147483632;
	neg.s32 	%r23, %r25;
	mul.wide.u32 	%rd21, %r1, 4;
	add.s64 	%rd22, %rd21, %rd2;
	add.s64 	%rd44, %rd22, 32;
	add.s64 	%rd43, %rd1, 32;
$L__BB3_3:
	.pragma "nounroll";
	ld.global.f32 	%f11, [%rd44+-32];
	ld.global.f32 	%f12, [%rd43+-32];
	fma.rn.f32 	%f13, %f11, %f12, %f95;
	st.global.f32 	[%rd3], %f13;
	ld.global.f32 	%f14, [%rd44+-28];
	ld.global.f32 	%f15, [%rd43+-28];
	fma.rn.f32 	%f16, %f14, %f15, %f13;
	st.global.f32 	[%rd3], %f16;
	ld.global.f32 	%f17, [%rd44+-24];
	ld.global.f32 	%f18, [%rd43+-24];
	fma.rn.f32 	%f19, %f17, %f18, %f16;
	st.global.f32 	[%rd3], %f19;
	ld.global.f32 	%f20, [%rd44+-20];
	ld.global.f32 	%f21, [%rd43+-20];
	fma.rn.f32 	%f22, %f20, %f21, %f19;
	st.global.f32 	[%rd3], %f22;
	ld.global.f32 	%f23, [%rd44+-16];
	ld.global.f32 	%f24, [%rd43+-16];
	fma.rn.f32 	%f25, %f23, %f24, %f22;
	st.global.f32 	[%rd3], %f25;
	ld.global.f32 	%f26, [%rd44+-12];
	ld.global.f32 	%f27, [%rd43+-12];
	fma.rn.f32 	%f28, %f26, %f27, %f25;
	st.global.f32 	[%rd3], %f28;
	ld.global.f32 	%f29, [%rd44+-8];
	ld.global.f32 	%f30, [%rd43+-8];
	fma.rn.f32 	%f31, %f29, %f30, %f28;
	st.global.f32 	[%rd3], %f31;
	ld.global.f32 	%f32, [%rd44+-4];
	ld.global.f32 	%f33, [%rd43+-4];
	fma.rn.f32 	%f34, %f32, %f33, %f31;
	st.global.f32 	[%rd3], %f34;
	ld.global.f32 	%f35, [%rd44];
	ld.global.f32 	%f36, [%rd43];
	fma.rn.f32 	%f37, %f35, %f36, %f34;
	st.global.f32 	[%rd3], %f37;
	ld.global.f32 	%f38, [%rd44+4];
	ld.global.f32 	%f39, [%rd43+4];
	fma.rn.f32 	%f40, %f38, %f39, %f37;
	st.global.f32 	[%rd3], %f40;
	ld.global.f32 	%f41, [%rd44+8];
	ld.global.f32 	%f42, [%rd43+8];
	fma.rn.f32 	%f43, %f41, %f42, %f40;
	st.global.f32 	[%rd3], %f43;
	ld.global.f32 	%f44, [%rd44+12];
	ld.global.f32 	%f45, [%rd43+12];
	fma.rn.f32 	%f46, %f44, %f45, %f43;
	st.global.f32 	[%rd3], %f46;
	ld.global.f32 	%f47, [%rd44+16];
	ld.global.f32 	%f48, [%rd43+16];
	fma.rn.f32 	%f49, %f47, %f48, %f46;
	st.global.f32 	[%rd3], %f49;
	ld.global.f32 	%f50, [%rd44+20];
	ld.global.f32 	%f51, [%rd43+20];
	fma.rn.f32 	%f52, %f50, %f51, %f49;
	st.global.f32 	[%rd3], %f52;
	ld.global.f32 	%f53, [%rd44+24];
	ld.global.f32 	%f54, [%rd43+24];
	fma.rn.f32 	%f55, %f53, %f54, %f52;
	st.global.f32 	[%rd3], %f55;
	ld.global.f32 	%f56, [%rd44+28];
	ld.global.f32 	%f57, [%rd43+28];
	fma.rn.f32 	%f95, %f56, %f57, %f55;
	st.global.f32 	[%rd3], %f95;
	add.s32 	%r23, %r23, 16;
	add.s64 	%rd44, %rd44, 64;
	add.s64 	%rd43, %rd43, 64;
	setp.ne.s32 	%p3, %r23, 0;
	@%p3 bra 	$L__BB3_3;
$L__BB3_4:
	setp.eq.s32 	%p4, %r2, 0;
	@%p4 bra 	$L__BB3_13;
	and.b32  	%r8, %r17, 7;
	setp.lt.u32 	%p5, %r2, 8;
	@%p5 bra 	$L__BB3_7;
	add.s32 	%r20, %r25, %r1;
	mul.wide.u32 	%rd23, %r20, 4;
	add.s64 	%rd24, %rd2, %rd23;
	ld.global.f32 	%f58, [%rd24];
	cvt.u64.u32 	%rd25, %r25;
	mul.wide.u32 	%rd26, %r25, 4;
	add.s64 	%rd27, %rd1, %rd26;
	ld.global.f32 	%f59, [%rd27];
	fma.rn.f32 	%f60, %f58, %f59, %f95;
	st.global.f32 	[%rd3], %f60;
	cvt.u64.u32 	%rd28, %r1;
	add.s64 	%rd29, %rd25, %rd28;
	shl.b64 	%rd30, %rd29, 2;
	add.s64 	%rd31, %rd2, %rd30;
	ld.global.f32 	%f61, [%rd31+4];
	ld.global.f32 	%f62, [%rd27+4];
	fma.rn.f32 	%f63, %f61, %f62, %f60;
	st.global.f32 	[%rd3], %f63;
	ld.global.f32 	%f64, [%rd31+8];
	ld.global.f32 	%f65, [%rd27+8];
	fma.rn.f32 	%f66, %f64, %f65, %f63;
	st.global.f32 	[%rd3], %f66;
	ld.global.f32 	%f67, [%rd31+12];
	ld.global.f32 	%f68, [%rd27+12];
	fma.rn.f32 	%f69, %f67, %f68, %f66;
	st.global.f32 	[%rd3], %f69;
	ld.global.f32 	%f70, [%rd31+16];
	ld.global.f32 	%f71, [%rd27+16];
	fma.rn.f32 	%f72, %f70, %f71, %f69;
	st.global.f32 	[%rd3], %f72;
	ld.global.f32 	%f73, [%rd31+20];
	ld.global.f32 	%f74, [%rd27+20];
	fma.rn.f32 	%f75, %f73, %f74, %f72;
	st.global.f32 	[%rd3], %f75;
	ld.global.f32 	%f76, [%rd31+24];
	ld.global.f32 	%f77, [%rd27+24];
	fma.rn.f32 	%f78, %f76, %f77, %f75;
	st.global.f32 	[%rd3], %f78;
	ld.global.f32 	%f79, [%rd31+28];
	ld.global.f32 	%f80, [%rd27+28];
	fma.rn.f32 	%f95, %f79, %f80, %f78;
	st.global.f32 	[%rd3], %f95;
	add.s32 	%r25, %r25, 8;
$L__BB3_7:
	setp.eq.s32 	%p6, %r8, 0;
	@%p6 bra 	$L__BB3_13;
	and.b32  	%r11, %r17, 3;
	setp.lt.u32 	%p7, %r8, 4;
	@%p7 bra 	$L__BB3_10;
	add.s32 	%r21, %r25, %r1;
	mul.wide.u32 	%rd32, %r21, 4;
	add.s64 	%rd33, %rd2, %rd32;
	ld.global.f32 	%f81, [%rd33];
	cvt.u64.u32 	%rd34, %r25;
	mul.wide.u32 	%rd35, %r25, 4;
	add.s64 	%rd36, %rd1, %rd35;
	ld.global.f32 	%f82, [%rd36];
	fma.rn.f32 	%f83, %f81, %f82, %f95;
	st.global.f32 	[%rd3], %f83;
	cvt.u64.u32 	%rd37, %r1;
	add.s64 	%rd38, %rd34, %rd37;
	shl.b64 	%rd39, %rd38, 2;
	add.s64 	%rd40, %rd2, %rd39;
	ld.global.f32 	%f84, [%rd40+4];
	ld.global.f32 	%f85, [%rd36+4];
	fma.rn.f32 	%f86, %f84, %f85, %f83;
	st.global.f32 	[%rd3], %f86;
	ld.global.f32 	%f87, [%rd40+8];
	ld.global.f32 	%f88, [%rd36+8];
	fma.rn.f32 	%f89, %f87, %f88, %f86;
	st.global.f32 	[%rd3], %f89;
	ld.global.f32 	%f90, [%rd40+12];
	ld.global.f32 	%f91, [%rd36+12];
	fma.rn.f32 	%f95, %f90, %f91, %f89;
	st.global.f32 	[%rd3], %f95;
	add.s32 	%r25, %r25, 4;
$L__BB3_10:
	setp.eq.s32 	%p8, %r11, 0;
	@%p8 bra 	$L__BB3_13;
	mul.wide.u32 	%rd41, %r25, 4;
	add.s64 	%rd46, %rd1, %rd41;
	add.s32 	%r22, %r25, %r1;
	mul.wide.u32 	%rd42, %r22, 4;
	add.s64 	%rd45, %rd2, %rd42;
	neg.s32 	%r27, %r11;
$L__BB3_12:
	.pragma "nounroll";
	ld.global.f32 	%f92, [%rd45];
	ld.global.f32 	%f93, [%rd46];
	fma.rn.f32 	%f95, %f92, %f93, %f95;
	st.global.f32 	[%rd3], %f95;
	add.s64 	%rd46, %rd46, 4;
	add.s64 	%rd45, %rd45, 4;
	add.s32 	%r27, %r27, 1;
	setp.ne.s32 	%p9, %r27, 0;
	@%p9 bra 	$L__BB3_12;
$L__BB3_13:
	ret;

}


// ===== COMPILED SASS (sm_100) =====

	.target	sm_100

	.elftype	@"ET_EXEC"


//--------------------- .note.nv.tkinfo           --------------------------
	.section	.note.nv.tkinfo,"",@"SHT_NOTE"
	.sectionflags	@"SHF_NOTE_NV_TKINFO"
	.tkinfo
        /*0018*/ 	.word	0x00000002
        /*0030*/ 	.string	""
        /*0030*/ 	.string	"ptxas"
        /*0030*/ 	.string	"Cuda compilation tools, release 13.0, V13.0.88"
        /*0030*/ 	.string	"Build cuda_13.0.r13.0/compiler.36424714_0"
        /*0030*/ 	.string	"-arch sm_100 -m 64 "



//--------------------- .note.nv.cuinfo           --------------------------
	.section	.note.nv.cuinfo,"",@"SHT_NOTE"
	.sectionflags	@"SHF_NOTE_NV_CUINFO"
        /*0018*/ 	.short	0x0002
        /*001a*/ 	.short	0x0064
        /*001c*/ 	.short	0x0082
	.zero		2


//--------------------- .nv.info                  --------------------------
	.section	.nv.info,"",@"SHT_CUDA_INFO"
	.align	4


	//----- nvinfo : EIATTR_REGCOUNT
	.align		4
        /*0000*/ 	.byte	0x04, 0x2f
        /*0002*/ 	.short	(.L_1 - .L_0)
	.align		4
.L_0:
        /*0004*/ 	.word	index@(_Z10cudaConv2DPfS_S_iiiiii)
        /*0008*/ 	.word	0x00000020


	//----- nvinfo : EIATTR_FRAME_SIZE
	.align		4
.L_1:
        /*000c*/ 	.byte	0x04, 0x11
        /*000e*/ 	.short	(.L_3 - .L_2)
	.align		4
.L_2:
        /*0010*/ 	.word	index@(_Z10cudaConv2DPfS_S_iiiiii)
        /*0014*/ 	.word	0x00000000


	//----- nvinfo : EIATTR_REGCOUNT
	.align		4
.L_3:
        /*0018*/ 	.byte	0x04, 0x2f
        /*001a*/ 	.short	(.L_5 - .L_4)
	.align		4
.L_4:
        /*001c*/ 	.word	index@(_Z12cudaMeanPoolPfS_iiiiii)
        /*0020*/ 	.word	0x0000001a


	//----- nvinfo : EIATTR_FRAME_SIZE
	.align		4
.L_5:
        /*0024*/ 	.byte	0x04, 0x11
        /*0026*/ 	.short	(.L_7 - .L_6)
	.align		4
.L_6:
        /*0028*/ 	.word	index@($__internal_0_$__cuda_sm3x_div_rn_noftz_f32_slowpath)
        /*002c*/ 	.word	0x00000000


	//----- nvinfo : EIATTR_FRAME_SIZE
	.align		4
.L_7:
        /*0030*/ 	.byte	0x04, 0x11
        /*0032*/ 	.short	(.L_9 - .L_8)
	.align		4
.L_8:
        /*0034*/ 	.word	index@(_Z12cudaMeanPoolPfS_iiiiii)
        /*0038*/ 	.word	0x00000000


	//----- nvinfo : EIATTR_REGCOUNT
	.align		4
.L_9:
        /*003c*/ 	.byte	0x04, 0x2f
        /*003e*/ 	.short	(.L_11 - .L_10)
	.align		4
.L_10:
        /*0040*/ 	.word	index@(_Z15activation_tanhPfiiiS_)
        /*0044*/ 	.word	0x0000001e


	//----- nvinfo : EIATTR_FRAME_SIZE
	.align		4
.L_11:
        /*0048*/ 	.byte	0x04, 0x11
        /*004a*/ 	.short	(.L_13 - .L_12)
	.align		4
.L_12:
        /*004c*/ 	.word	index@(_Z15activation_tanhPfiiiS_)
        /*0050*/ 	.word	0x00000000


	//----- nvinfo : EIATTR_REGCOUNT
	.align		4
.L_13:
        /*0054*/ 	.byte	0x04, 0x2f
        /*0056*/ 	.short	(.L_15 - .L_14)
	.align		4
.L_14:
        /*0058*/ 	.word	index@(_Z5DensePfS_S_i)
        /*005c*/ 	.word	0x00000016


	//----- nvinfo : EIATTR_FRAME_SIZE
	.align		4
.L_15:
        /*0060*/ 	.byte	0x04, 0x11
        /*0062*/ 	.short	(.L_17 - .L_16)
	.align		4
.L_16:
        /*0064*/ 	.word	index@(_Z5DensePfS_S_i)
        /*0068*/ 	.word	0x00000000


	//----- nvinfo : EIATTR_MIN_STACK_SIZE
	.align		4
.L_17:
        /*006c*/ 	.byte	0x04, 0x12
        /*006e*/ 	.short	(.L_19 - .L_18)
	.align		4
.L_18:
        /*0070*/ 	.word	index@(_Z5DensePfS_S_i)
        /*0074*/ 	.word	0x00000000


	//----- nvinfo : EIATTR_MIN_STACK_SIZE
	.align		4
.L_19:
        /*0078*/ 	.byte	0x04, 0x12
        /*007a*/ 	.short	(.L_21 - .L_20)
	.align		4
.L_20:
        /*007c*/ 	.word	index@(_Z15activation_tanhPfiiiS_)
        /*0080*/ 	.word	0x00000000


	//----- nvinfo : EIATTR_MIN_STACK_SIZE
	.align		4
.L_21:
        /*0084*/ 	.byte	0x04, 0x12
        /*0086*/ 	.short	(.L_23 - .L_22)
	.align		4
.L_22:
        /*0088*/ 	.word	index@(_Z12cudaMeanPoolPfS_iiiiii)
        /*008c*/ 	.word	0x00000000


	//----- nvinfo : EIATTR_MIN_STACK_SIZE
	.align		4
.L_23:
        /*0090*/ 	.byte	0x04, 0x12
        /*0092*/ 	.short	(.L_25 - .L_24)
	.align		4
.L_24:
        /*0094*/ 	.word	index@(_Z10cudaConv2DPfS_S_iiiiii)
        /*0098*/ 	.word	0x00000000
.L_25:


//--------------------- .nv.compat                --------------------------
	.section	.nv.compat,"",@"SHT_CUDA_COMPAT_INFO"
	.align	4
        /*0000*/ 	.byte	0x02, 0x09, 0x00, 0x00, 0x02, 0x02, 0x01, 0x00, 0x02, 0x05, 0x05, 0x00, 0x03, 0x07, 0x01, 0x01
        /*0010*/ 	.byte	0x02, 0x03, 0x00, 0x00, 0x02, 0x06, 0x01, 0x00, 0x04, 0x0b, 0x08, 0x00, 0x01, 0x00, 0x00, 0x00
        /*0020*/ 	.byte	0x00, 0x00, 0x00, 0x00


//--------------------- .nv.info._Z5DensePfS_S_i  --------------------------
	.section	.nv.info._Z5DensePfS_S_i,"",@"SHT_CUDA_INFO"
	.sectionflags	@""
	.align	4


	//----- nvinfo : EIATTR_CUDA_API_VERSION
	.align		4
        /*0000*/ 	.byte	0x04, 0x37
        /*0002*/ 	.short	(.L_27 - .L_26)
.L_26:
        /*0004*/ 	.word	0x00000082


	//----- nvinfo : EIATTR_KPARAM_INFO
	.align		4
.L_27:
        /*0008*/ 	.byte	0x04, 0x17
        /*000a*/ 	.short	(.L_29 - .L_28)
.L_28:
        /*000c*/ 	.word	0x00000000
        /*0010*/ 	.short	0x0003
        /*0012*/ 	.short	0x0018
        /*0014*/ 	.byte	0x00, 0xf0, 0x11, 0x00


	//----- nvinfo : EIATTR_KPARAM_INFO
	.align		4
.L_29:
        /*0018*/ 	.byte	0x04, 0x17
        /*001a*/ 	.short	(.L_31 - .L_30)
.L_30:
        /*001c*/ 	.word	0x00000000
        /*0020*/ 	.short	0x0002
        /*0022*/ 	.short	0x0010
        /*0024*/ 	.byte	0x00, 0xf5, 0x21, 0x00


	//----- nvinfo : EIATTR_KPARAM_INFO
	.align		4
.L_31:
        /*0028*/ 	.byte	0x04, 0x17
        /*002a*/ 	.short	(.L_33 - .L_32)
.L_32:
        /*002c*/ 	.word	0x00000000
        /*0030*/ 	.short	0x0001
        /*0032*/ 	.short	0x0008
        /*0034*/ 	.byte	0x00, 0xf5, 0x21, 0x00


	//----- nvinfo : EIATTR_KPARAM_INFO
	.align		4
.L_33:
        /*0038*/ 	.byte	0x04, 0x17
        /*003a*/ 	.short	(.L_35 - .L_34)
.L_34:
        /*003c*/ 	.word	0x00000000
        /*0040*/ 	.short	0x0000
        /*0042*/ 	.short	0x0000
        /*0044*/ 	.byte	0x00, 0xf5, 0x21, 0x00


	//----- nvinfo : EIATTR_SPARSE_MMA_MASK
	.align		4
.L_35:
        /*0048*/ 	.byte	0x03, 0x50
        /*004a*/ 	.short	0x0000


	//----- nvinfo : EIATTR_MAXREG_COUNT
	.align		4
        /*004c*/ 	.byte	0x03, 0x1b
        /*004e*/ 	.short	0x00ff


	//----- nvinfo : EIATTR_MERCURY_ISA_VERSION
	.align		4
        /*0050*/ 	.byte	0x03, 0x5f
        /*0052*/ 	.short	0x0101


	//----- nvinfo : EIATTR_VRC_CTA_INIT_COUNT
	.align		4
        /*0054*/ 	.byte	0x02, 0x4a
	.zero		1
	.zero		1


	//----- nvinfo : EIATTR_EXIT_INSTR_OFFSETS
	.align		4
        /*0058*/ 	.byte	0x04, 0x1c
        /*005a*/ 	.short	(.L_37 - .L_36)


	//   ....[0]....
.L_36:
        /*005c*/ 	.word	0x00000030


	//   ....[1]....
        /*0060*/ 	.word	0x00000650


	//   ....[2]....
        /*0064*/ 	.word	0x00000950


	//   ....[3]....
        /*0068*/ 	.word	0x00000b50


	//   ....[4]....
        /*006c*/ 	.word	0x00000cd0


	//----- nvinfo : EIATTR_CBANK_PARAM_SIZE
	.align		4
.L_37:
        /*0070*/ 	.byte	0x03, 0x19
        /*0072*/ 	.short	0x001c


	//----- nvinfo : EIATTR_PARAM_CBANK
	.align		4
        /*0074*/ 	.byte	0x04, 0x0a
        /*0076*/ 	.short	(.L_39 - .L_38)
	.align		4
.L_38:
        /*0078*/ 	.word	index@(.nv.constant0._Z5DensePfS_S_i)
        /*007c*/ 	.short	0x0380
        /*007e*/ 	.short	0x001c


	//----- nvinfo : EIATTR_SW_WAR
	.align		4
.L_39:
        /*0080*/ 	.byte	0x04, 0x36
        /*0082*/ 	.short	(.L_41 - .L_40)
.L_40:
        /*0084*/ 	.word	0x00000008
.L_41:


//--------------------- .nv.info._Z15activation_tanhPfiiiS_ --------------------------
	.section	.nv.info._Z15activation_tanhPfiiiS_,"",@"SHT_CUDA_INFO"
	.sectionflags	@""
	.align	4


	//----- nvinfo : EIATTR_CUDA_API_VERSION
	.align		4
        /*0000*/ 	.byte	0x04, 0x37
        /*0002*/ 	.short	(.L_43 - .L_42)
.L_42:
        /*0004*/ 	.word	0x00000082


	//----- nvinfo : EIATTR_KPARAM_INFO
	.align		4
.L_43:
        /*0008*/ 	.byte	0x04, 0x17
        /*000a*/ 	.short	(.L_45 - .L_44)
.L_44:
        /*000c*/ 	.word	0x00000000
        /*0010*/ 	.short	0x0004
        /*0012*/ 	.short	0x0018
        /*0014*/ 	.byte	0x00, 0xf5, 0x21, 0x00


	//----- nvinfo : EIATTR_KPARAM_INFO
	.align		4
.L_45:
        /*0018*/ 	.byte	0x04, 0x17
        /*001a*/ 	.short	(.L_47 - .L_46)
.L_46:
        /*001c*/ 	.word	0x00000000
        /*0020*/ 	.short	0x0003
        /*0022*/ 	.short	0x0010
        /*0024*/ 	.byte	0x00, 0xf0, 0x11, 0x00


	//----- nvinfo : EIATTR_KPARAM_INFO
	.align		4
.L_47:
        /*0028*/ 	.byte	0x04, 0x17
        /*002a*/ 	.short	(.L_49 - .L_48)
.L_48:
        /*002c*/ 	.word	0x00000000
        /*0030*/ 	.short	0x0002
        /*0032*/ 	.short	0x000c
        /*0034*/ 	.byte	0x00, 0xf0, 0x11, 0x00


	//----- nvinfo : EIATTR_KPARAM_INFO
	.align		4
.L_49:
        /*0038*/ 	.byte	0x04, 0x17
        /*003a*/ 	.short	(.L_51 - .L_50)
.L_50:
        /*003c*/ 	.word	0x00000000
        /*0040*/ 	.short	0x0001
        /*0042*/ 	.short	0x0008
        /*0044*/ 	.byte	0x00, 0xf0, 0x11, 0x00


	//----- nvinfo : EIATTR_KPARAM_INFO
	.align		4
.L_51:
        /*0048*/ 	.byte	0x04, 0x17
        /*004a*/ 	.short	(.L_53 - .L_52)
.L_52:
        /*004c*/ 	.word	0x00000000
        /*0050*/ 	.short	0x0000
        /*0052*/ 	.short	0x0000
        /*0054*/ 	.byte	0x00, 0xf5, 0x21, 0x00


	//----- nvinfo : EIATTR_SPARSE_MMA_MASK
	.align		4
.L_53:
        /*0058*/ 	.byte	0x03, 0x50
        /*005a*/ 	.short	0x0000


	//----- nvinfo : EIATTR_MAXREG_COUNT
	.align		4
        /*005c*/ 	.byte	0x03, 0x1b
        /*005e*/ 	.short	0x00ff


	//----- nvinfo : EIATTR_MERCURY_ISA_VERSION
	.align		4
        /*0060*/ 	.byte	0x03, 0x5f
        /*0062*/ 	.short	0x0101


	//----- nvinfo : EIATTR_VRC_CTA_INIT_COUNT
	.align		4
        /*0064*/ 	.byte	0x02, 0x4a
	.zero		1
	.zero		1


	//----- nvinfo : EIATTR_EXIT_INSTR_OFFSETS
	.align		4
        /*0068*/ 	.byte	0x04, 0x1c
        /*006a*/ 	.short	(.L_55 - .L_54)


	//   ....[0]....
.L_54:
        /*006c*/ 	.word	0x00000030


	//   ....[1]....
        /*0070*/ 	.word	0x000006e0


	//   ....[2]....
        /*0074*/ 	.word	0x00000a30


	//   ....[3]....
        /*0078*/ 	.word	0x00000be0


	//----- nvinfo : EIATTR_CBANK_PARAM_SIZE
	.align		4
.L_55:
        /*007c*/ 	.byte	0x03, 0x19
        /*007e*/ 	.short	0x0020


	//----- nvinfo : EIATTR_PARAM_CBANK
	.align		4
        /*0080*/ 	.byte	0x04, 0x0a
        /*0082*/ 	.short	(.L_57 - .L_56)
	.align		4
.L_56:
        /*0084*/ 	.word	index@(.nv.constant0._Z15activation_tanhPfiiiS_)
        /*0088*/ 	.short	0x0380
        /*008a*/ 	.short	0x0020


	//----- nvinfo : EIATTR_SW_WAR
	.align		4
.L_57:
        /*008c*/ 	.byte	0x04, 0x36
        /*008e*/ 	.short	(.L_59 - .L_58)
.L_58:
        /*0090*/ 	.word	0x00000008
.L_59:


//--------------------- .nv.info._Z12cudaMeanPoolPfS_iiiiii --------------------------
	.section	.nv.info._Z12cudaMeanPoolPfS_iiiiii,"",@"SHT_CUDA_INFO"
	.sectionflags	@""
	.align	4


	//----- nvinfo : EIATTR_CUDA_API_VERSION
	.align		4
        /*0000*/ 	.byte	0x04, 0x37
        /*0002*/ 	.short	(.L_61 - .L_60)
.L_60:
        /*0004*/ 	.word	0x00000082


	//----- nvinfo : EIATTR_KPARAM_INFO
	.align		4
.L_61:
        /*0008*/ 	.byte	0x04, 0x17
        /*000a*/ 	.short	(.L_63 - .L_62)
.L_62:
        /*000c*/ 	.word	0x00000000
        /*0010*/ 	.short	0x0007
        /*0012*/ 	.short	0x0024
        /*0014*/ 	.byte	0x00, 0xf0, 0x11, 0x00


	//----- nvinfo : EIATTR_KPARAM_INFO
	.align		4
.L_63:
        /*0018*/ 	.byte	0x04, 0x17
        /*001a*/ 	.short	(.L_65 - .L_64)
.L_64:
        /*001c*/ 	.word	0x00000000
        /*0020*/ 	.short	0x0006
        /*0022*/ 	.short	0x0020
        /*0024*/ 	.byte	0x00, 0xf0, 0x11, 0x00


	//----- nvinfo : EIATTR_KPARAM_INFO
	.align		4
.L_65:
        /*0028*/ 	.byte	0x04, 0x17
        /*002a*/ 	.short	(.L_67 - .L_66)
.L_66:
        /*002c*/ 	.word	0x00000000
        /*0030*/ 	.short	0x0005
        /*0032*/ 	.short	0x001c
        /*0034*/ 	.byte	0x00, 0xf0, 0x11, 0x00


	//----- nvinfo : EIATTR_KPARAM_INFO
	.align		4
.L_67:
        /*0038*/ 	.byte	0x04, 0x17
        /*003a*/ 	.short	(.L_69 - .L_68)
.L_68:
        /*003c*/ 	.word	0x00000000
        /*0040*/ 	.short	0x0004
        /*0042*/ 	.short	0x0018
        /*0044*/ 	.byte	0x00, 0xf0, 0x11, 0x00


	//----- nvinfo : EIATTR_KPARAM_INFO
	.align		4
.L_69:
        /*0048*/ 	.byte	0x04, 0x17
        /*004a*/ 	.short	(.L_71 - .L_70)
.L_70:
        /*004c*/ 	.word	0x00000000
        /*0050*/ 	.short	0x0003
        /*0052*/ 	.short	0x0014
        /*0054*/ 	.byte	0x00, 0xf0, 0x11, 0x00


	//----- nvinfo : EIATTR_KPARAM_INFO
	.align		4
.L_71:
        /*0058*/ 	.byte	0x04, 0x17
        /*005a*/ 	.short	(.L_73 - .L_72)
.L_72:
        /*005c*/ 	.word	0x00000000
        /*0060*/ 	.short	0x0002
        /*0062*/ 	.short	0x0010
        /*0064*/ 	.byte	0x00, 0xf0, 0x11, 0x00


	//----- nvinfo : EIATTR_KPARAM_INFO
	.align		4
.L_73:
        /*0068*/ 	.byte	0x04, 0x17
        /*006a*/ 	.short	(.L_75 - .L_74)
.L_74:
        /*006c*/ 	.word	0x00000000
        /*0070*/ 	.short	0x0001
        /*0072*/ 	.short	0x0008
        /*0074*/ 	.byte	0x00, 0xf5, 0x21, 0x00


	//----- nvinfo : EIATTR_KPARAM_INFO
	.align		4
.L_75:
        /*0078*/ 	.byte	0x04, 0x17
        /*007a*/ 	.short	(.L_77 - .L_76)
.L_76:
        /*007c*/ 	.word	0x00000000
        /*0080*/ 	.short	0x0000
        /*0082*/ 	.short	0x0000
        /*0084*/ 	.byte	0x00, 0xf5, 0x21, 0x00


	//----- nvinfo : EIATTR_SPARSE_MMA_MASK
	.align		4
.L_77:
        /*0088*/ 	.byte	0x03, 0x50
        /*008a*/ 	.short	0x0000


	//----- nvinfo : EIATTR_MAXREG_COUNT
	.align		4
        /*008c*/ 	.byte	0x03, 0x1b
        /*008e*/ 	.short	0x00ff


	//----- nvinfo : EIATTR_MERCURY_ISA_VERSION
	.align		4
        /*0090*/ 	.byte	0x03, 0x5f
        /*0092*/ 	.short	0x0101


	//----- nvinfo : EIATTR_VRC_CTA_INIT_COUNT
	.align		4
        /*0094*/ 	.byte	0x02, 0x4a
	.zero		1
	.zero		1


	//----- nvinfo : EIATTR_EXIT_INSTR_OFFSETS
	.align		4
        /*0098*/ 	.byte	0x04, 0x1c
        /*009a*/ 	.short	(.L_79 - .L_78)


	//   ....[0]....
.L_78:
        /*009c*/ 	.word	0x00000030


	//   ....[1]....
        /*00a0*/ 	.word	0x000023c0


	//   ....[2]....
        /*00a4*/ 	.word	0x000026a0


	//   ....[3]....
        /*00a8*/ 	.word	0x00002820


	//   ....[4]....
        /*00ac*/ 	.word	0x00002920


	//   ....[5]....
        /*00b0*/ 	.word	0x00002990


	//----- nvinfo : EIATTR_CRS_STACK_SIZE
	.align		4
.L_79:
        /*00b4*/ 	.byte	0x04, 0x1e
        /*00b6*/ 	.short	(.L_81 - .L_80)
.L_80:
        /*00b8*/ 	.word	0x00000000


	//----- nvinfo : EIATTR_CBANK_PARAM_SIZE
	.align		4
.L_81:
        /*00bc*/ 	.byte	0x03, 0x19
        /*00be*/ 	.short	0x0028


	//----- nvinfo : EIATTR_PARAM_CBANK
	.align		4
        /*00c0*/ 	.byte	0x04, 0x0a
        /*00c2*/ 	.short	(.L_83 - .L_82)
	.align		4
.L_82:
        /*00c4*/ 	.word	index@(.nv.constant0._Z12cudaMeanPoolPfS_iiiiii)
        /*00c8*/ 	.short	0x0380
        /*00ca*/ 	.short	0x0028


	//----- nvinfo : EIATTR_SW_WAR
	.align		4
.L_83:
        /*00cc*/ 	.byte	0x04, 0x36
        /*00ce*/ 	.short	(.L_85 - .L_84)
.L_84:
        /*00d0*/ 	.word	0x00000008
.L_85:


//--------------------- .nv.info._Z10cudaConv2DPfS_S_iiiiii --------------------------
	.section	.nv.info._Z10cudaConv2DPfS_S_iiiiii,"",@"SHT_CUDA_INFO"
	.sectionflags	@""
	.align	4


	//----- nvinfo : EIATTR_CUDA_API_VERSION
	.align		4
        /*0000*/ 	.byte	0x04, 0x37
        /*0002*/ 	.short	(.L_87 - .L_86)
.L_86:
        /*0004*/ 	.word	0x00000082


	//----- nvinfo : EIATTR_KPARAM_INFO
	.align		4
.L_87:
        /*0008*/ 	.byte	0x04, 0x17
        /*000a*/ 	.short	(.L_89 - .L_88)
.L_88:
        /*000c*/ 	.word	0x00000000
        /*0010*/ 	.short	0x0008
        /*0012*/ 	.short	0x002c
        /*0014*/ 	.byte	0x00, 0xf0, 0x11, 0x00


	//----- nvinfo : EIATTR_KPARAM_INFO
	.align		4
.L_89:
        /*0018*/ 	.byte	0x04, 0x17
        /*001a*/ 	.short	(.L_91 - .L_90)
.L_90:
        /*001c*/ 	.word	0x00000000
        /*0020*/ 	.short	0x0007
        /*0022*/ 	.short	0x0028
        /*0024*/ 	.byte	0x00, 0xf0, 0x11, 0x00


	//----- nvinfo : EIATTR_KPARAM_INFO
	.align		4
.L_91:
        /*0028*/ 	.byte	0x04, 0x17
        /*002a*/ 	.short	(.L_93 - .L_92)
.L_92:
        /*002c*/ 	.word	0x00000000
        /*0030*/ 	.short	0x0006
        /*0032*/ 	.short	0x0024
        /*0034*/ 	.byte	0x00, 0xf0, 0x11, 0x00


	//----- nvinfo : EIATTR_KPARAM_INFO
	.align		4
.L_93:
        /*0038*/ 	.byte	0x04, 0x17
        /*003a*/ 	.short	(.L_95 - .L_94)
.L_94:
        /*003c*/ 	.word	0x00000000
        /*0040*/ 	.short	0x0005
        /*0042*/ 	.short	0x0020
        /*0044*/ 	.byte	0x00, 0xf0, 0x11, 0x00


	//----- nvinfo : EIATTR_KPARAM_INFO
	.align		4
.L_95:
        /*0048*/ 	.byte	0x04, 0x17
        /*004a*/ 	.short	(.L_97 - .L_96)
.L_96:
        /*004c*/ 	.word	0x00000000
        /*0050*/ 	.short	0x0004
        /*0052*/ 	.short	0x001c
        /*0054*/ 	.byte	0x00, 0xf0, 0x11, 0x00


	//----- nvinfo : EIATTR_KPARAM_INFO
	.align		4
.L_97:
        /*0058*/ 	.byte	0x04, 0x17
        /*005a*/ 	.short	(.L_99 - .L_98)
.L_98:
        /*005c*/ 	.word	0x00000000
        /*0060*/ 	.short	0x0003
        /*0062*/ 	.short	0x0018
        /*0064*/ 	.byte	0x00, 0xf0, 0x11, 0x00


	//----- nvinfo : EIATTR_KPARAM_INFO
	.align		4
.L_99:
        /*0068*/ 	.byte	0x04, 0x17
        /*006a*/ 	.short	(.L_101 - .L_100)
.L_100:
        /*006c*/ 	.word	0x00000000
        /*0070*/ 	.short	0x0002
        /*0072*/ 	.short	0x0010
        /*0074*/ 	.byte	0x00, 0xf5, 0x21, 0x00


	//----- nvinfo : EIATTR_KPARAM_INFO
	.align		4
.L_101:
        /*0078*/ 	.byte	0x04, 0x17
        /*007a*/ 	.short	(.L_103 - .L_102)
.L_102:
        /*007c*/ 	.word	0x00000000
        /*0080*/ 	.short	0x0001
        /*0082*/ 	.short	0x0008
        /*0084*/ 	.byte	0x00, 0xf5, 0x21, 0x00


	//----- nvinfo : EIATTR_KPARAM_INFO
	.align		4
.L_103:
        /*0088*/ 	.byte	0x04, 0x17
        /*008a*/ 	.short	(.L_105 - .L_104)
.L_104:
        /*008c*/ 	.word	0x00000000
        /*0090*/ 	.short	0x0000
        /*0092*/ 	.short	0x0000
        /*0094*/ 	.byte	0x00, 0xf5, 0x21, 0x00


	//----- nvinfo : EIATTR_SPARSE_MMA_MASK
	.align		4
.L_105:
        /*0098*/ 	.byte	0x03, 0x50
        /*009a*/ 	.short	0x0000


	//----- nvinfo : EIATTR_MAXREG_COUNT
	.align		4
        /*009c*/ 	.byte	0x03, 0x1b
        /*009e*/ 	.short	0x00ff


	//----- nvinfo : EIATTR_MERCURY_ISA_VERSION
	.align		4
        /*00a0*/ 	.byte	0x03, 0x5f
        /*00a2*/ 	.short	0x0101


	//----- nvinfo : EIATTR_VRC_CTA_INIT_COUNT
	.align		4
        /*00a4*/ 	.byte	0x02, 0x4a
	.zero		1
	.zero		1


	//----- nvinfo : EIATTR_EXIT_INSTR_OFFSETS
	.align		4
        /*00a8*/ 	.byte	0x04, 0x1c
        /*00aa*/ 	.short	(.L_107 - .L_106)


	//   ....[0]....
.L_106:
        /*00ac*/ 	.word	0x00000060


	//   ....[1]....
        /*00b0*/ 	.word	0x00001150


	//----- nvinfo : EIATTR_CBANK_PARAM_SIZE
	.align		4
.L_107:
        /*00b4*/ 	.byte	0x03, 0x19
        /*00b6*/ 	.short	0x0030


	//----- nvinfo : EIATTR_PARAM_CBANK
	.align		4
        /*00b8*/ 	.byte	0x04, 0x0a
        /*00ba*/ 	.short	(.L_109 - .L_108)
	.align		4
.L_108:
        /*00bc*/ 	.word	index@(.nv.constant0._Z10cudaConv2DPfS_S_iiiiii)
        /*00c0*/ 	.short	0x0380
        /*00c2*/ 	.short	0x0030


	//----- nvinfo : EIATTR_SW_WAR
	.align		4
.L_109:
        /*00c4*/ 	.byte	0x04, 0x36
        /*00c6*/ 	.short	(.L_111 - .L_110)
.L_110:
        /*00c8*/ 	.word	0x00000008
.L_111:


//--------------------- .nv.callgraph             --------------------------
	.section	.nv.callgraph,"",@"SHT_CUDA_CALLGRAPH"
	.align	4
	.sectionentsize	8
	.align		4
        /*0000*/ 	.word	0x00000000
	.align		4
        /*0004*/ 	.word	0xffffffff
	.align		4
        /*0008*/ 	.word	0x00000000
	.align		4
        /*000c*/ 	.word	0xfffffffe
	.align		4
        /*0010*/ 	.word	0x00000000
	.align		4
        /*0014*/ 	.word	0xfffffffd
	.align		4
        /*0018*/ 	.word	0x00000000
	.align		4
        /*001c*/ 	.word	0xfffffffc


//--------------------- .text._Z5DensePfS_S_i     --------------------------
	.section	.text._Z5DensePfS_S_i,"ax",@progbits
	.align	128
        .global         _Z5DensePfS_S_i
        .type           _Z5DensePfS_S_i,@function
        .size           _Z5DensePfS_S_i,(.L_x_105 - _Z5DensePfS_S_i)
        .other          _Z5DensePfS_S_i,@"STO_CUDA_ENTRY STV_DEFAULT"
_Z5DensePfS_S_i:
.text._Z5DensePfS_S_i:
[----:B------:R-:W-:Y:S08]  /*0000*/  LDC R1, c[0x0][0x37c] ;  /* 0x0000df00ff017b82 */ /* 0x000ff00000000800 */
[----:B------:R-:W0:Y:S02]  /*0010*/  LDC R4, c[0x0][0x398] ;  /* 0x0000e600ff047b82 */ /* 0x000e240000000800 */
[----:B0-----:R-:W-:-:S13]  /*0020*/  ISETP.GE.AND P0, PT, R4, 0x1, PT ;  /* 0x000000010400780c */ /* 0x001fda0003f06270 */
[----:B------:R-:W-:Y:S05]  /*0030*/  @!P0 EXIT ;  /* 0x000000000000894d */ /* 0x000fea0003800000 */
[----:B------:R-:W0:Y:S01]  /*0040*/  S2R R9, SR_CTAID.X ;  /* 0x0000000000097919 */ /* 0x000e220000002500 */
[----:B------:R-:W0:Y:S01]  /*0050*/  LDC.64 R2, c[0x0][0x390] ;  /* 0x0000e400ff027b82 */ /* 0x000e220000000a00 */
[----:B------:R-:W1:Y:S01]  /*0060*/  LDCU.64 UR6, c[0x0][0x358] ;  /* 0x00006b00ff0677ac */ /* 0x000e620008000a00 */
[C---:B------:R-:W-:Y:S02]  /*0070*/  ISETP.GE.U32.AND P1, PT, R4.reuse, 0x10, PT ;  /* 0x000000100400780c */ /* 0x040fe40003f26070 */
[----:B------:R-:W-:Y:S01]  /*0080*/  LOP3.LUT R6, R4, 0xf, RZ, 0xc0, !PT ;  /* 0x0000000f04067812 */ /* 0x000fe200078ec0ff */
[----:B------:R-:W-:-:S03]  /*0090*/  HFMA2 R7, -RZ, RZ, 0, 0 ;  /* 0x00000000ff077431 */ /* 0x000fc600000001ff */
[----:B------:R-:W-:Y:S01]  /*00a0*/  ISETP.NE.AND P0, PT, R6, RZ, PT ;  /* 0x000000ff0600720c */ /* 0x000fe20003f05270 */
[----:B0-----:R-:W-:-:S05]  /*00b0*/  IMAD.WIDE.U32 R2, R9, 0x4, R2 ;  /* 0x0000000409027825 */ /* 0x001fca00078e0002 */
[----:B-1----:R0:W5:Y:S01]  /*00c0*/  LDG.E R5, desc[UR6][R2.64] ;  /* 0x0000000602057981 */ /* 0x002162000c1e1900 */
[----:B------:R-:W-:Y:S01]  /*00d0*/  IMAD R0, R9, R4, RZ ;  /* 0x0000000409007224 */ /* 0x000fe200078e02ff */
[----:B------:R-:W-:Y:S06]  /*00e0*/  @!P1 BRA `(.L_x_0) ;  /* 0x0000000400589947 */ /* 0x000fec0003800000 */
[----:B------:R-:W1:Y:S01]  /*00f0*/  LDC.64 R8, c[0x0][0x380] ;  /* 0x0000e000ff087b82 */ /* 0x000e620000000a00 */
[----:B------:R-:W2:Y:S01]  /*0100*/  LDCU.64 UR4, c[0x0][0x388] ;  /* 0x00007100ff0477ac */ /* 0x000ea20008000a00 */
[----:B------:R-:W-:-:S04]  /*0110*/  LOP3.LUT R7, R4, 0x7ffffff0, RZ, 0xc0, !PT ;  /* 0x7ffffff004077812 */ /* 0x000fc800078ec0ff */
[----:B------:R-:W-:Y:S01]  /*0120*/  IADD3 R12, PT, PT, -R7, RZ, RZ ;  /* 0x000000ff070c7210 */ /* 0x000fe20007ffe1ff */
[----:B--2---:R-:W-:-:S04]  /*0130*/  UIADD3 UR4, UP0, UPT, UR4, 0x20, URZ ;  /* 0x0000002004047890 */ /* 0x004fc8000ff1e0ff */
[----:B------:R-:W-:Y:S01]  /*0140*/  UIADD3.X UR5, UPT, UPT, URZ, UR5, URZ, UP0, !UPT ;  /* 0x00000005ff057290 */ /* 0x000fe200087fe4ff */
[----:B-1----:R-:W-:-:S04]  /*0150*/  IMAD.WIDE.U32 R8, R0, 0x4, R8 ;  /* 0x0000000400087825 */ /* 0x002fc800078e0008 */
[----:B------:R-:W-:Y:S01]  /*0160*/  IMAD.U32 R13, RZ, RZ, UR4 ;  /* 0x00000004ff0d7e24 */ /* 0x000fe2000f8e00ff */
[----:B------:R-:W-:Y:S02]  /*0170*/  IADD3 R16, P1, PT, R8, 0x20, RZ ;  /* 0x0000002008107810 */ /* 0x000fe40007f3e0ff */
[----:B------:R-:W-:Y:S02]  /*0180*/  MOV R14, UR5 ;  /* 0x00000005000e7c02 */ /* 0x000fe40008000f00 */
[----:B------:R-:W-:-:S09]  /*0190*/  IADD3.X R17, PT, PT, RZ, R9, RZ, P1, !PT ;  /* 0x00000009ff117210 */ /* 0x000fd20000ffe4ff */
.L_x_1:
[----:B------:R-:W-:Y:S01]  /*01a0*/  MOV R8, R16 ;  /* 0x0000001000087202 */ /* 0x000fe20000000f00 */
[----:B------:R-:W-:Y:S01]  /*01b0*/  IMAD.MOV.U32 R9, RZ, RZ, R17 ;  /* 0x000000ffff097224 */ /* 0x000fe200078e0011 */
[----:B------:R-:W-:Y:S02]  /*01c0*/  MOV R10, R13 ;  /* 0x0000000d000a7202 */ /* 0x000fe40000000f00 */
[----:B------:R-:W-:Y:S02]  /*01d0*/  MOV R11, R14 ;  /* 0x0000000e000b7202 */ /* 0x000fe40000000f00 */
[----:B--2---:R-:W2:Y:S04]  /*01e0*/  LDG.E R14, desc[UR6][R8.64+-0x20] ;  /* 0xffffe006080e7981 */ /* 0x004ea8000c1e1900 */
[----:B------:R-:W2:Y:S02]  /*01f0*/  LDG.E R13, desc[UR6][R10.64+-0x20] ;  /* 0xffffe0060a0d7981 */ /* 0x000ea4000c1e1900 */
[----:B--2--5:R-:W-:-:S05]  /*0200*/  FFMA R13, R14, R13, R5 ;  /* 0x0000000d0e0d7223 */ /* 0x024fca0000000005 */
[----:B------:R1:W-:Y:S04]  /*0210*/  STG.E desc[UR6][R2.64], R13 ;  /* 0x0000000d02007986 */ /* 0x0003e8000c101906 */
[----:B------:R-:W2:Y:S04]  /*0220*/  LDG.E R14, desc[UR6][R8.64+-0x1c] ;  /* 0xffffe406080e7981 */ /* 0x000ea8000c1e1900 */
[----:B------:R-:W2:Y:S02]  /*0230*/  LDG.E R5, desc[UR6][R10.64+-0x1c] ;  /* 0xffffe4060a057981 */ /* 0x000ea4000c1e1900 */
[----:B--2---:R-:W-:-:S05]  /*0240*/  FFMA R5, R14, R5, R13 ;  /* 0x000000050e057223 */ /* 0x004fca000000000d */
[----:B------:R2:W-:Y:S04]  /*0250*/  STG.E desc[UR6][R2.64], R5 ;  /* 0x0000000502007986 */ /* 0x0005e8000c101906 */
[----:B------:R-:W3:Y:S04]  /*0260*/  LDG.E R14, desc[UR6][R8.64+-0x18] ;  /* 0xffffe806080e7981 */ /* 0x000ee8000c1e1900 */
[----:B------:R-:W3:Y:S02]  /*0270*/  LDG.E R15, desc[UR6][R10.64+-0x18] ;  /* 0xffffe8060a0f7981 */ /* 0x000ee4000c1e1900 */
[----:B---3--:R-:W-:-:S05]  /*0280*/  FFMA R15, R14, R15, R5 ;  /* 0x0000000f0e0f7223 */ /* 0x008fca0000000005 */
[----:B------:R3:W-:Y:S04]  /*0290*/  STG.E desc[UR6][R2.64], R15 ;  /* 0x0000000f02007986 */ /* 0x0007e8000c101906 */
[----:B------:R-:W1:Y:S04]  /*02a0*/  LDG.E R14, desc[UR6][R8.64+-0x14] ;  /* 0xffffec06080e7981 */ /* 0x000e68000c1e1900 */
[----:B------:R-:W1:Y:S02]  /*02b0*/  LDG.E R16, desc[UR6][R10.64+-0x14] ;  /* 0xffffec060a107981 */ /* 0x000e64000c1e1900 */
[----:B-1----:R-:W-:-:S05]  /*02c0*/  FFMA R13, R14, R16, R15 ;  /* 0x000000100e0d7223 */ /* 0x002fca000000000f */
        /* <DEDUP_REMOVED lines=37> */
[----:B------:R-:W4:Y:S04]  /*0520*/  LDG.E R14, desc[UR6][R8.64+0x14] ;  /* 0x00001406080e7981 */ /* 0x000f28000c1e1900 */
[----:B------:R-:W4:Y:S02]  /*0530*/  LDG.E R16, desc[UR6][R10.64+0x14] ;  /* 0x000014060a107981 */ /* 0x000f24000c1e1900 */
[----:B----4-:R-:W-:-:S05]  /*0540*/  FFMA R17, R14, R16, R13 ;  /* 0x000000100e117223 */ /* 0x010fca000000000d */
[----:B------:R4:W-:Y:S04]  /*0550*/  STG.E desc[UR6][R2.64], R17 ;  /* 0x0000001102007986 */ /* 0x0009e8000c101906 */
[----:B------:R-:W3:Y:S04]  /*0560*/  LDG.E R14, desc[UR6][R8.64+0x18] ;  /* 0x00001806080e7981 */ /* 0x000ee8000c1e1900 */
[----:B--2---:R-:W3:Y:S01]  /*0570*/  LDG.E R5, desc[UR6][R10.64+0x18] ;  /* 0x000018060a057981 */ /* 0x004ee2000c1e1900 */
[----:B------:R-:W-:Y:S02]  /*0580*/  VIADD R12, R12, 0x10 ;  /* 0x000000100c0c7836 */ /* 0x000fe40000000000 */
[----:B---3--:R-:W-:-:S05]  /*0590*/  FFMA R15, R14, R5, R17 ;  /* 0x000000050e0f7223 */ /* 0x008fca0000000011 */
[----:B------:R2:W-:Y:S04]  /*05a0*/  STG.E desc[UR6][R2.64], R15 ;  /* 0x0000000f02007986 */ /* 0x0005e8000c101906 */
[----:B------:R-:W3:Y:S04]  /*05b0*/  LDG.E R14, desc[UR6][R8.64+0x1c] ;  /* 0x00001c06080e7981 */ /* 0x000ee8000c1e1900 */
[----:B------:R-:W3:Y:S01]  /*05c0*/  LDG.E R5, desc[UR6][R10.64+0x1c] ;  /* 0x00001c060a057981 */ /* 0x000ee2000c1e1900 */
[----:B------:R-:W-:Y:S02]  /*05d0*/  ISETP.NE.AND P1, PT, R12, RZ, PT ;  /* 0x000000ff0c00720c */ /* 0x000fe40003f25270 */
[----:B------:R-:W-:-:S02]  /*05e0*/  IADD3 R16, P2, PT, R8, 0x40, RZ ;  /* 0x0000004008107810 */ /* 0x000fc40007f5e0ff */
[----:B-1----:R-:W-:Y:S02]  /*05f0*/  IADD3 R13, P3, PT, R10, 0x40, RZ ;  /* 0x000000400a0d7810 */ /* 0x002fe40007f7e0ff */
[----:B----4-:R-:W-:Y:S01]  /*0600*/  IADD3.X R17, PT, PT, RZ, R9, RZ, P2, !PT ;  /* 0x00000009ff117210 */ /* 0x010fe200017fe4ff */
[----:B---3--:R-:W-:Y:S01]  /*0610*/  FFMA R5, R14, R5, R15 ;  /* 0x000000050e057223 */ /* 0x008fe2000000000f */
[----:B------:R-:W-:-:S04]  /*0620*/  IADD3.X R14, PT, PT, RZ, R11, RZ, P3, !PT ;  /* 0x0000000bff0e7210 */ /* 0x000fc80001ffe4ff */
[----:B------:R2:W-:Y:S01]  /*0630*/  STG.E desc[UR6][R2.64], R5 ;  /* 0x0000000502007986 */ /* 0x0005e2000c101906 */
[----:B------:R-:W-:Y:S05]  /*0640*/  @P1 BRA `(.L_x_1) ;  /* 0xfffffff800d41947 */ /* 0x000fea000383ffff */
.L_x_0:
[----:B------:R-:W-:Y:S05]  /*0650*/  @!P0 EXIT ;  /* 0x000000000000894d */ /* 0x000fea0003800000 */
[----:B------:R-:W-:Y:S02]  /*0660*/  ISETP.GE.U32.AND P0, PT, R6, 0x8, PT ;  /* 0x000000080600780c */ /* 0x000fe40003f06070 */
[----:B------:R-:W-:-:S04]  /*0670*/  LOP3.LUT R16, R4, 0x7, RZ, 0xc0, !PT ;  /* 0x0000000704107812 */ /* 0x000fc800078ec0ff */
[----:B------:R-:W-:-:S07]  /*0680*/  ISETP.NE.AND P1, PT, R16, RZ, PT ;  /* 0x000000ff1000720c */ /* 0x000fce0003f25270 */
[----:B------:R-:W-:Y:S06]  /*0690*/  @!P0 BRA `(.L_x_2) ;  /* 0x0000000000ac8947 */ /* 0x000fec0003800000 */
[----:B------:R-:W1:Y:S01]  /*06a0*/  LDC.64 R12, c[0x0][0x380] ;  /* 0x0000e000ff0c7b82 */ /* 0x000e620000000a00 */
[----:B------:R-:W-:-:S07]  /*06b0*/  IADD3 R11, PT, PT, R0, R7, RZ ;  /* 0x00000007000b7210 */ /* 0x000fce0007ffe0ff */
[----:B------:R-:W3:Y:S08]  /*06c0*/  LDC.64 R8, c[0x0][0x388] ;  /* 0x0000e200ff087b82 */ /* 0x000ef00000000a00 */
[----:B------:R-:W4:Y:S01]  /*06d0*/  LDC.64 R18, c[0x0][0x380] ;  /* 0x0000e000ff127b82 */ /* 0x000f220000000a00 */
[----:B-1----:R-:W-:-:S06]  /*06e0*/  IMAD.WIDE.U32 R12, R11, 0x4, R12 ;  /* 0x000000040b0c7825 */ /* 0x002fcc00078e000c */
[----:B------:R-:W2:Y:S01]  /*06f0*/  LDG.E R12, desc[UR6][R12.64] ;  /* 0x000000060c0c7981 */ /* 0x000ea2000c1e1900 */
[----:B---3--:R-:W-:-:S05]  /*0700*/  IMAD.WIDE.U32 R8, R7, 0x4, R8 ;  /* 0x0000000407087825 */ /* 0x008fca00078e0008 */
[----:B------:R-:W2:Y:S01]  /*0710*/  LDG.E R6, desc[UR6][R8.64] ;  /* 0x0000000608067981 */ /* 0x000ea2000c1e1900 */
[----:B------:R-:W-:-:S05]  /*0720*/  IADD3 R11, P0, PT, R0, R7, RZ ;  /* 0x00000007000b7210 */ /* 0x000fca0007f1e0ff */
[----:B------:R-:W-:Y:S01]  /*0730*/  IMAD.X R14, RZ, RZ, RZ, P0 ;  /* 0x000000ffff0e7224 */ /* 0x000fe200000e06ff */
[----:B----4-:R-:W-:-:S04]  /*0740*/  LEA R10, P0, R11, R18, 0x2 ;  /* 0x000000120b0a7211 */ /* 0x010fc800078010ff */
[----:B------:R-:W-:Y:S01]  /*0750*/  LEA.HI.X R11, R11, R19, R14, 0x2, P0 ;  /* 0x000000130b0b7211 */ /* 0x000fe200000f140e */
        /* <DEDUP_REMOVED lines=22> */
[----:B------:R-:W2:Y:S04]  /*08c0*/  LDG.E R6, desc[UR6][R10.64+0x18] ;  /* 0x000018060a067981 */ /* 0x000ea8000c1e1900 */
[----:B------:R-:W2:Y:S02]  /*08d0*/  LDG.E R12, desc[UR6][R8.64+0x18] ;  /* 0x00001806080c7981 */ /* 0x000ea4000c1e1900 */
[----:B--2---:R-:W-:-:S05]  /*08e0*/  FFMA R17, R6, R12, R15 ;  /* 0x0000000c06117223 */ /* 0x004fca000000000f */
[----:B------:R4:W-:Y:S04]  /*08f0*/  STG.E desc[UR6][R2.64], R17 ;  /* 0x0000001102007986 */ /* 0x0009e8000c101906 */
[----:B------:R-:W2:Y:S04]  /*0900*/  LDG.E R6, desc[UR6][R10.64+0x1c] ;  /* 0x00001c060a067981 */ /* 0x000ea8000c1e1900 */
[----:B-1----:R-:W2:Y:S01]  /*0910*/  LDG.E R5, desc[UR6][R8.64+0x1c] ;  /* 0x00001c0608057981 */ /* 0x002ea2000c1e1900 */
[----:B------:R-:W-:Y:S01]  /*0920*/  IADD3 R7, PT, PT, R7, 0x8, RZ ;  /* 0x0000000807077810 */ /* 0x000fe20007ffe0ff */
[----:B--2---:R-:W-:-:S05]  /*0930*/  FFMA R5, R6, R5, R17 ;  /* 0x0000000506057223 */ /* 0x004fca0000000011 */
[----:B------:R4:W-:Y:S02]  /*0940*/  STG.E desc[UR6][R2.64], R5 ;  /* 0x0000000502007986 */ /* 0x0009e4000c101906 */
.L_x_2:
[----:B------:R-:W-:Y:S05]  /*0950*/  @!P1 EXIT ;  /* 0x000000000000994d */ /* 0x000fea0003800000 */
[----:B------:R-:W-:Y:S02]  /*0960*/  ISETP.GE.U32.AND P0, PT, R16, 0x4, PT ;  /* 0x000000041000780c */ /* 0x000fe40003f06070 */
[----:B------:R-:W-:-:S04]  /*0970*/  LOP3.LUT R4, R4, 0x3, RZ, 0xc0, !PT ;  /* 0x0000000304047812 */ /* 0x000fc800078ec0ff */
[----:B------:R-:W-:-:S07]  /*0980*/  ISETP.NE.AND P1, PT, R4, RZ, PT ;  /* 0x000000ff0400720c */ /* 0x000fce0003f25270 */
[----:B------:R-:W-:Y:S06]  /*0990*/  @!P0 BRA `(.L_x_3) ;  /* 0x00000000006c8947 */ /* 0x000fec0003800000 */
[----:B------:R-:W1:Y:S01]  /*09a0*/  LDC.64 R8, c[0x0][0x380] ;  /* 0x0000e000ff087b82 */ /* 0x000e620000000a00 */
[----:B----4-:R-:W-:-:S07]  /*09b0*/  IADD3 R13, PT, PT, R0, R7, RZ ;  /* 0x00000007000d7210 */ /* 0x010fce0007ffe0ff */
[----:B------:R-:W3:Y:S08]  /*09c0*/  LDC.64 R10, c[0x0][0x388] ;  /* 0x0000e200ff0a7b82 */ /* 0x000ef00000000a00 */
[----:B------:R-:W4:Y:S01]  /*09d0*/  LDC.64 R16, c[0x0][0x380] ;  /* 0x0000e000ff107b82 */ /* 0x000f220000000a00 */
[----:B-1----:R-:W-:-:S06]  /*09e0*/  IMAD.WIDE.U32 R12, R13, 0x4, R8 ;  /* 0x000000040d0c7825 */ /* 0x002fcc00078e0008 */
[----:B------:R-:W2:Y:S01]  /*09f0*/  LDG.E R12, desc[UR6][R12.64] ;  /* 0x000000060c0c7981 */ /* 0x000ea2000c1e1900 */
[----:B---3--:R-:W-:-:S05]  /*0a00*/  IMAD.WIDE.U32 R8, R7, 0x4, R10 ;  /* 0x0000000407087825 */ /* 0x008fca00078e000a */
[----:B------:R-:W2:Y:S01]  /*0a10*/  LDG.E R6, desc[UR6][R8.64] ;  /* 0x0000000608067981 */ /* 0x000ea2000c1e1900 */
[----:B------:R-:W-:-:S04]  /*0a20*/  IADD3 R11, P0, PT, R0, R7, RZ ;  /* 0x00000007000b7210 */ /* 0x000fc80007f1e0ff */
[----:B------:R-:W-:Y:S02]  /*0a30*/  IADD3.X R14, PT, PT, RZ, RZ, RZ, P0, !PT ;  /* 0x000000ffff0e7210 */ /* 0x000fe400007fe4ff */
        /* <DEDUP_REMOVED lines=8> */
[----:B------:R-:W2:Y:S04]  /*0ac0*/  LDG.E R6, desc[UR6][R10.64+0x8] ;  /* 0x000008060a067981 */ /* 0x000ea8000c1e1900 */
[----:B------:R-:W2:Y:S02]  /*0ad0*/  LDG.E R12, desc[UR6][R8.64+0x8] ;  /* 0x00000806080c7981 */ /* 0x000ea4000c1e1900 */
[----:B--2---:R-:W-:-:S05]  /*0ae0*/  FFMA R15, R6, R12, R13 ;  /* 0x0000000c060f7223 */ /* 0x004fca000000000d */
[----:B------:R3:W-:Y:S04]  /*0af0*/  STG.E desc[UR6][R2.64], R15 ;  /* 0x0000000f02007986 */ /* 0x0007e8000c101906 */
[----:B------:R-:W1:Y:S04]  /*0b00*/  LDG.E R6, desc[UR6][R10.64+0xc] ;  /* 0x00000c060a067981 */ /* 0x000e68000c1e1900 */
[----:B------:R-:W1:Y:S01]  /*0b10*/  LDG.E R12, desc[UR6][R8.64+0xc] ;  /* 0x00000c06080c7981 */ /* 0x000e62000c1e1900 */
[----:B------:R-:W-:Y:S02]  /*0b20*/  VIADD R7, R7, 0x4 ;  /* 0x0000000407077836 */ /* 0x000fe40000000000 */
[----:B-1----:R-:W-:-:S05]  /*0b30*/  FFMA R5, R6, R12, R15 ;  /* 0x0000000c06057223 */ /* 0x002fca000000000f */
[----:B------:R3:W-:Y:S02]  /*0b40*/  STG.E desc[UR6][R2.64], R5 ;  /* 0x0000000502007986 */ /* 0x0007e4000c101906 */
.L_x_3:
[----:B------:R-:W-:Y:S05]  /*0b50*/  @!P1 EXIT ;  /* 0x000000000000994d */ /* 0x000fea0003800000 */
[----:B------:R-:W1:Y:S01]  /*0b60*/  LDC.64 R8, c[0x0][0x388] ;  /* 0x0000e200ff087b82 */ /* 0x000e620000000a00 */
[----:B---34-:R-:W-:Y:S02]  /*0b70*/  IADD3 R13, PT, PT, R0, R7, RZ ;  /* 0x00000007000d7210 */ /* 0x018fe40007ffe0ff */
[----:B------:R-:W-:-:S05]  /*0b80*/  IADD3 R4, PT, PT, -R4, RZ, RZ ;  /* 0x000000ff04047210 */ /* 0x000fca0007ffe1ff */
[----:B------:R-:W3:Y:S01]  /*0b90*/  LDC.64 R10, c[0x0][0x380] ;  /* 0x0000e000ff0a7b82 */ /* 0x000ee20000000a00 */
[----:B-1----:R-:W-:-:S04]  /*0ba0*/  IMAD.WIDE.U32 R6, R7, 0x4, R8 ;  /* 0x0000000407067825 */ /* 0x002fc800078e0008 */
[----:B---3--:R-:W-:Y:S01]  /*0bb0*/  IMAD.WIDE.U32 R8, R13, 0x4, R10 ;  /* 0x000000040d087825 */ /* 0x008fe200078e000a */
[----:B------:R-:W-:Y:S02]  /*0bc0*/  MOV R10, R6 ;  /* 0x00000006000a7202 */ /* 0x000fe40000000f00 */
[----:B------:R-:W-:Y:S01]  /*0bd0*/  MOV R11, R7 ;  /* 0x00000007000b7202 */ /* 0x000fe20000000f00 */
[----:B------:R-:W-:Y:S01]  /*0be0*/  IMAD.MOV.U32 R6, RZ, RZ, R8 ;  /* 0x000000ffff067224 */ /* 0x000fe200078e0008 */
[----:B------:R-:W-:-:S07]  /*0bf0*/  MOV R7, R9 ;  /* 0x0000000900077202 */ /* 0x000fce0000000f00 */
.L_x_4:
[----:B------:R-:W-:Y:S01]  /*0c00*/  MOV R8, R10 ;  /* 0x0000000a00087202 */ /* 0x000fe20000000f00 */
[----:B------:R-:W-:Y:S01]  /*0c10*/  IMAD.MOV.U32 R9, RZ, RZ, R11 ;  /* 0x000000ffff097224 */ /* 0x000fe200078e000b */
[----:B-1----:R1:W2:Y:S04]  /*0c20*/  LDG.E R0, desc[UR6][R6.64] ;  /* 0x0000000606007981 */ /* 0x0022a8000c1e1900 */
[----:B------:R-:W2:Y:S01]  /*0c30*/  LDG.E R8, desc[UR6][R8.64] ;  /* 0x0000000608087981 */ /* 0x000ea2000c1e1900 */
[----:B------:R-:W-:Y:S02]  /*0c40*/  IADD3 R4, PT, PT, R4, 0x1, RZ ;  /* 0x0000000104047810 */ /* 0x000fe40007ffe0ff */
[----:B------:R-:W-:Y:S02]  /*0c50*/  IADD3 R10, P1, PT, R10, 0x4, RZ ;  /* 0x000000040a0a7810 */ /* 0x000fe40007f3e0ff */
[----:B------:R-:W-:-:S02]  /*0c60*/  ISETP.NE.AND P0, PT, R4, RZ, PT ;  /* 0x000000ff0400720c */ /* 0x000fc40003f05270 */
[----:B-1----:R-:W-:Y:S02]  /*0c70*/  IADD3 R6, P2, PT, R6, 0x4, RZ ;  /* 0x0000000406067810 */ /* 0x002fe40007f5e0ff */
[----:B------:R-:W-:Y:S02]  /*0c80*/  IADD3.X R11, PT, PT, RZ, R11, RZ, P1, !PT ;  /* 0x0000000bff0b7210 */ /* 0x000fe40000ffe4ff */
[----:B------:R-:W-:Y:S01]  /*0c90*/  IADD3.X R7, PT, PT, RZ, R7, RZ, P2, !PT ;  /* 0x00000007ff077210 */ /* 0x000fe200017fe4ff */
[----:B--2--5:R-:W-:-:S05]  /*0ca0*/  FFMA R5, R0, R8, R5 ;  /* 0x0000000800057223 */ /* 0x024fca0000000005 */
[----:B------:R1:W-:Y:S01]  /*0cb0*/  STG.E desc[UR6][R2.64], R5 ;  /* 0x0000000502007986 */ /* 0x0003e2000c101906 */
[----:B------:R-:W-:Y:S05]  /*0cc0*/  @P0 BRA `(.L_x_4) ;  /* 0xfffffffc00cc0947 */ /* 0x000fea000383ffff */
[----:B------:R-:W-:Y:S05]  /*0cd0*/  EXIT ;  /* 0x000000000000794d */ /* 0x000fea0003800000 */
.L_x_5:
[----:B------:R-:W-:-:S00]  /*0ce0*/  BRA `(.L_x_5) ;  /* 0xfffffffc00fc7947 */ /* 0x000fc0000383ffff */
[----:B------:R-:W-:-:S00]  /*0cf0*/  NOP ;  /* 0x0000000000007918 */ /* 0x000fc00000000000 */
        /* <DEDUP_REMOVED lines=8> */
.L_x_105:


//--------------------- .text._Z15activation_tanhPfiiiS_ --------------------------
	.section	.text._Z15activation_tanhPfiiiS_,"ax",@progbits
	.align	128
        .global         _Z15activation_tanhPfiiiS_
        .type           _Z15activation_tanhPfiiiS_,@function
        .size           _Z15activation_tanhPfiiiS_,(.L_x_106 - _Z15activation_tanhPfiiiS_)
        .other          _Z15activation_tanhPfiiiS_,@"STO_CUDA_ENTRY STV_DEFAULT"
_Z15activation_tanhPfiiiS_:
.text._Z15activation_tanhPfiiiS_:
[----:B------:R-:W-:Y:S08]  /*0000*/  LDC R1, c[0x0][0x37c] ;  /* 0x0000df00ff017b82 */ /* 0x000ff00000000800 */
[----:B------:R-:W0:Y:S02]  /*0010*/  LDC R0, c[0x0][0x390] ;  /* 0x0000e400ff007b82 */ /* 0x000e240000000800 */
[----:B0-----:R-:W-:-:S13]  /*0020*/  ISETP.GE.AND P0, PT, R0, 0x1, PT ;  /* 0x000000010000780c */ /* 0x001fda0003f06270 */
[----:B------:R-:W-:Y:S05]  /*0030*/  @!P0 EXIT ;  /* 0x000000000000894d */ /* 0x000fea0003800000 */
[----:B------:R-:W0:Y:S01]  /*0040*/  S2R R11, SR_CTAID.X ;  /* 0x00000000000b7919 */ /* 0x000e220000002500 */
[C---:B------:R-:W-:Y:S01]  /*0050*/  ISETP.GE.U32.AND P1, PT, R0.reuse, 0x4, PT ;  /* 0x000000040000780c */ /* 0x040fe20003f26070 */
[----:B------:R-:W1:Y:S01]  /*0060*/  LDCU.64 UR4, c[0x0][0x358] ;  /* 0x00006b00ff0477ac */ /* 0x000e620008000a00 */
[----:B------:R-:W-:Y:S01]  /*0070*/  LOP3.LUT R20, R0, 0x3, RZ, 0xc0, !PT ;  /* 0x0000000300147812 */ /* 0x000fe200078ec0ff */
[----:B------:R-:W2:Y:S01]  /*0080*/  S2R R12, SR_TID.X ;  /* 0x00000000000c7919 */ /* 0x000ea20000002100 */
[----:B------:R-:W-:Y:S02]  /*0090*/  HFMA2 R10, -RZ, RZ, 0, 0 ;  /* 0x00000000ff0a7431 */ /* 0x000fe400000001ff */
[----:B------:R-:W-:-:S07]  /*00a0*/  ISETP.NE.AND P0, PT, R20, RZ, PT ;  /* 0x000000ff1400720c */ /* 0x000fce0003f05270 */
[----:B------:R-:W-:Y:S06]  /*00b0*/  @!P1 BRA `(.L_x_6) ;  /* 0x0000000400889947 */ /* 0x000fec0003800000 */
[----:B------:R-:W0:Y:S01]  /*00c0*/  LDC.64 R18, c[0x0][0x388] ;  /* 0x0000e200ff127b82 */ /* 0x000e220000000a00 */
[----:B------:R-:W-:-:S04]  /*00d0*/  LOP3.LUT R10, R0, 0x7ffffffc, RZ, 0xc0, !PT ;  /* 0x7ffffffc000a7812 */ /* 0x000fc800078ec0ff */
[----:B------:R-:W-:-:S03]  /*00e0*/  IADD3 R14, PT, PT, -R10, RZ, RZ ;  /* 0x000000ff0a0e7210 */ /* 0x000fc60007ffe1ff */
[----:B------:R-:W3:Y:S08]  /*00f0*/  LDC.64 R4, c[0x0][0x380] ;  /* 0x0000e000ff047b82 */ /* 0x000ef00000000a00 */
[----:B------:R-:W4:Y:S01]  /*0100*/  LDC.64 R2, c[0x0][0x398] ;  /* 0x0000e600ff027b82 */ /* 0x000f220000000a00 */
[----:B0-----:R-:W-:Y:S01]  /*0110*/  IADD3 R21, PT, PT, R11, R18, RZ ;  /* 0x000000120b157210 */ /* 0x001fe20007ffe0ff */
[C---:B------:R-:W-:Y:S01]  /*0120*/  IMAD R17, R18.reuse, 0x3, R11 ;  /* 0x0000000312117824 */ /* 0x040fe200078e020b */
[C---:B------:R-:W-:Y:S01]  /*0130*/  LEA R15, R18.reuse, R11, 0x1 ;  /* 0x0000000b120f7211 */ /* 0x040fe200078e08ff */
[----:B------:R-:W-:-:S02]  /*0140*/  IMAD R13, R18, R19, RZ ;  /* 0x00000013120d7224 */ /* 0x000fc400078e02ff */
[-CC-:B--2---:R-:W-:Y:S02]  /*0150*/  IMAD R21, R21, R19.reuse, R12.reuse ;  /* 0x0000001315157224 */ /* 0x184fe400078e020c */
[-CC-:B------:R-:W-:Y:S02]  /*0160*/  IMAD R15, R15, R19.reuse, R12.reuse ;  /* 0x000000130f0f7224 */ /* 0x180fe400078e020c */
[-CC-:B------:R-:W-:Y:S02]  /*0170*/  IMAD R17, R17, R19.reuse, R12.reuse ;  /* 0x0000001311117224 */ /* 0x180fe400078e020c */
[----:B---3--:R-:W-:-:S07]  /*0180*/  IMAD R19, R11, R19, R12 ;  /* 0x000000130b137224 */ /* 0x008fce00078e020c */
.L_x_7:
[----:B---3--:R-:W-:-:S06]  /*0190*/  IMAD.WIDE R8, R19, 0x4, R4 ;  /* 0x0000000413087825 */ /* 0x008fcc00078e0204 */
[----:B-1----:R-:W2:Y:S01]  /*01a0*/  LDG.E R8, desc[UR4][R8.64] ;  /* 0x0000000408087981 */ /* 0x002ea2000c1e1900 */
[----:B------:R-:W-:Y:S01]  /*01b0*/  MOV R18, 0x3c80f082 ;  /* 0x3c80f08200127802 */ /* 0x000fe20000000f00 */
[----:B------:R-:W-:Y:S02]  /*01c0*/  HFMA2 R16, -RZ, RZ, 1.875, 0 ;  /* 0x3f800000ff107431 */ /* 0x000fe400000001ff */
[C---:B--2---:R-:W-:Y:S01]  /*01d0*/  FMUL R6, |R8|.reuse, 2.8853900432586669922 ;  /* 0x4038aa3b08067820 */ /* 0x044fe20000400200 */
[C---:B------:R-:W-:Y:S01]  /*01e0*/  FMUL R25, R8.reuse, R8 ;  /* 0x0000000808197220 */ /* 0x040fe20000400000 */
[C---:B------:R-:W-:Y:S02]  /*01f0*/  FSETP.GE.AND P2, PT, |R8|.reuse, 0.60000002384185791016, PT ;  /* 0x3f19999a0800780b */ /* 0x040fe40003f46200 */
[----:B------:R-:W-:Y:S01]  /*0200*/  FSETP.GE.AND P1, PT, |R8|, 9.010913848876953125, PT ;  /* 0x41102cb40800780b */ /* 0x000fe20003f26200 */
[C---:B------:R-:W-:Y:S01]  /*0210*/  FFMA R24, R25.reuse, R18, -0.052303962409496307373 ;  /* 0xbd563cae19187423 */ /* 0x040fe20000000012 */
[----:B------:R-:W0:Y:S03]  /*0220*/  MUFU.EX2 R6, R6 ;  /* 0x0000000600067308 */ /* 0x000e260000000800 */
[----:B------:R-:W-:Y:S01]  /*0230*/  FFMA R24, R25, R24, 0.1331529766321182251 ;  /* 0x3e08594119187423 */ /* 0x000fe20000000018 */
[----:B0-----:R-:W-:-:S03]  /*0240*/  FADD R7, R6, 1 ;  /* 0x3f80000006077421 */ /* 0x001fc60000000000 */
[----:B------:R-:W-:-:S04]  /*0250*/  FFMA R6, R25, R24, -0.33332768082618713379 ;  /* 0xbeaaa9ed19067423 */ /* 0x000fc80000000018 */
[----:B------:R-:W-:Y:S01]  /*0260*/  FFMA R25, R25, R6, RZ ;  /* 0x0000000619197223 */ /* 0x000fe200000000ff */
[----:B------:R-:W0:Y:S02]  /*0270*/  MUFU.RCP R7, R7 ;  /* 0x0000000700077308 */ /* 0x000e240000001000 */
[----:B0-----:R-:W-:Y:S01]  /*0280*/  FFMA R22, R7, -2, R16 ;  /* 0xc000000007167823 */ /* 0x001fe20000000010 */
[----:B----4-:R-:W-:-:S04]  /*0290*/  IMAD.WIDE R6, R19, 0x4, R2 ;  /* 0x0000000413067825 */ /* 0x010fc800078e0202 */
[----:B------:R-:W-:-:S04]  /*02a0*/  FSEL R9, R22, 1, !P1 ;  /* 0x3f80000016097808 */ /* 0x000fc80004800000 */
[--C-:B------:R-:W-:Y:S01]  /*02b0*/  LOP3.LUT R23, R9, 0x80000000, R8.reuse, 0xb8, !PT ;  /* 0x8000000009177812 */ /* 0x100fe200078eb808 */
[----:B------:R-:W-:Y:S01]  /*02c0*/  @!P2 FFMA R23, R8, R25, R8 ;  /* 0x000000190817a223 */ /* 0x000fe20000000008 */
[----:B------:R-:W-:-:S04]  /*02d0*/  IMAD.WIDE R8, R21, 0x4, R4 ;  /* 0x0000000415087825 */ /* 0x000fc800078e0204 */
[----:B------:R0:W-:Y:S04]  /*02e0*/  STG.E desc[UR4][R6.64], R23 ;  /* 0x0000001706007986 */ /* 0x0001e8000c101904 */
[----:B------:R-:W2:Y:S02]  /*02f0*/  LDG.E R8, desc[UR4][R8.64] ;  /* 0x0000000408087981 */ /* 0x000ea4000c1e1900 */
[C---:B--2---:R-:W-:Y:S01]  /*0300*/  FMUL R22, |R8|.reuse, 2.8853900432586669922 ;  /* 0x4038aa3b08167820 */ /* 0x044fe20000400200 */
[C---:B------:R-:W-:Y:S01]  /*0310*/  FMUL R27, R8.reuse, R8 ;  /* 0x00000008081b7220 */ /* 0x040fe20000400000 */
[C---:B------:R-:W-:Y:S02]  /*0320*/  FSETP.GE.AND P2, PT, |R8|.reuse, 0.60000002384185791016, PT ;  /* 0x3f19999a0800780b */ /* 0x040fe40003f46200 */
[----:B------:R-:W-:Y:S01]  /*0330*/  FSETP.GE.AND P1, PT, |R8|, 9.010913848876953125, PT ;  /* 0x41102cb40800780b */ /* 0x000fe20003f26200 */
[C---:B------:R-:W-:Y:S01]  /*0340*/  FFMA R26, R27.reuse, R18, -0.052303962409496307373 ;  /* 0xbd563cae1b1a7423 */ /* 0x040fe20000000012 */
[----:B------:R-:W1:Y:S03]  /*0350*/  MUFU.EX2 R22, R22 ;  /* 0x0000001600167308 */ /* 0x000e660000000800 */
[----:B0-----:R-:W-:-:S04]  /*0360*/  FFMA R6, R27, R26, 0.1331529766321182251 ;  /* 0x3e0859411b067423 */ /* 0x001fc8000000001a */
[----:B------:R-:W-:-:S04]  /*0370*/  FFMA R6, R27, R6, -0.33332768082618713379 ;  /* 0xbeaaa9ed1b067423 */ /* 0x000fc80000000006 */
[----:B------:R-:W-:Y:S01]  /*0380*/  FFMA R27, R27, R6, RZ ;  /* 0x000000061b1b7223 */ /* 0x000fe200000000ff */
[----:B------:R-:W-:-:S04]  /*0390*/  IMAD.WIDE R6, R21, 0x4, R2 ;  /* 0x0000000415067825 */ /* 0x000fc800078e0202 */
[----:B-1----:R-:W-:-:S04]  /*03a0*/  FADD R24, R22, 1 ;  /* 0x3f80000016187421 */ /* 0x002fc80000000000 */
[----:B------:R-:W0:Y:S02]  /*03b0*/  MUFU.RCP R25, R24 ;  /* 0x0000001800197308 */ /* 0x000e240000001000 */
[----:B0-----:R-:W-:-:S05]  /*03c0*/  FFMA R25, R25, -2, R16 ;  /* 0xc000000019197823 */ /* 0x001fca0000000010 */
        /* <DEDUP_REMOVED lines=15> */
[----:B-1----:R-:W-:-:S06]  /*04c0*/  FADD R23, R22, 1 ;  /* 0x3f80000016177421 */ /* 0x002fcc0000000000 */
[----:B------:R-:W0:Y:S02]  /*04d0*/  MUFU.RCP R23, R23 ;  /* 0x0000001700177308 */ /* 0x000e240000001000 */
[----:B0-----:R-:W-:-:S05]  /*04e0*/  FFMA R24, R23, -2, R16 ;  /* 0xc000000017187823 */ /* 0x001fca0000000010 */
[----:B------:R-:W-:-:S04]  /*04f0*/  FSEL R7, R24, 1, !P1 ;  /* 0x3f80000018077808 */ /* 0x000fc80004800000 */
[--C-:B------:R-:W-:Y:S01]  /*0500*/  LOP3.LUT R25, R7, 0x80000000, R8.reuse, 0xb8, !PT ;  /* 0x8000000007197812 */ /* 0x100fe200078eb808 */
[----:B------:R-:W-:Y:S01]  /*0510*/  @!P2 FFMA R25, R8, R27, R8 ;  /* 0x0000001b0819a223 */ /* 0x000fe20000000008 */
[----:B------:R-:W-:-:S04]  /*0520*/  IMAD.WIDE R6, R15, 0x4, R2 ;  /* 0x000000040f067825 */ /* 0x000fc800078e0202 */
[----:B------:R-:W-:Y:S01]  /*0530*/  IMAD.WIDE R8, R17, 0x4, R4 ;  /* 0x0000000411087825 */ /* 0x000fe200078e0204 */
[----:B------:R0:W-:Y:S05]  /*0540*/  STG.E desc[UR4][R6.64], R25 ;  /* 0x0000001906007986 */ /* 0x0001ea000c101904 */
[----:B------:R-:W2:Y:S01]  /*0550*/  LDG.E R8, desc[UR4][R8.64] ;  /* 0x0000000408087981 */ /* 0x000ea2000c1e1900 */
[----:B------:R-:W-:Y:S02]  /*0560*/  IADD3 R14, PT, PT, R14, 0x4, RZ ;  /* 0x000000040e0e7810 */ /* 0x000fe40007ffe0ff */
[C---:B------:R-:W-:Y:S02]  /*0570*/  LEA R21, R13.reuse, R21, 0x2 ;  /* 0x000000150d157211 */ /* 0x040fe400078e10ff */
[----:B------:R-:W-:-:S02]  /*0580*/  LEA R15, R13, R15, 0x2 ;  /* 0x0000000f0d0f7211 */ /* 0x000fc400078e10ff */
[----:B------:R-:W-:Y:S01]  /*0590*/  LEA R19, R13, R19, 0x2 ;  /* 0x000000130d137211 */ /* 0x000fe200078e10ff */
        /* <DEDUP_REMOVED lines=12> */
[----:B------:R-:W-:Y:S02]  /*0660*/  FSEL R7, R16, 1, !P1 ;  /* 0x3f80000010077808 */ /* 0x000fe40004800000 */
[----:B------:R-:W-:Y:S02]  /*0670*/  ISETP.NE.AND P1, PT, R14, RZ, PT ;  /* 0x000000ff0e00720c */ /* 0x000fe40003f25270 */
[----:B------:R-:W-:Y:S01]  /*0680*/  LOP3.LUT R9, R7, 0x80000000, R8, 0xb8, !PT ;  /* 0x8000000007097812 */ /* 0x000fe200078eb808 */
[----:B------:R-:W-:-:S04]  /*0690*/  IMAD.WIDE R6, R17, 0x4, R2 ;  /* 0x0000000411067825 */ /* 0x000fc800078e0202 */
[----:B------:R-:W-:Y:S01]  /*06a0*/  @!P2 FFMA R9, R8, R27, R8 ;  /* 0x0000001b0809a223 */ /* 0x000fe20000000008 */
[----:B------:R-:W-:-:S04]  /*06b0*/  LEA R17, R13, R17, 0x2 ;  /* 0x000000110d117211 */ /* 0x000fc800078e10ff */
[----:B------:R3:W-:Y:S01]  /*06c0*/  STG.E desc[UR4][R6.64], R9 ;  /* 0x0000000906007986 */ /* 0x0007e2000c101904 */
[----:B------:R-:W-:Y:S05]  /*06d0*/  @P1 BRA `(.L_x_7) ;  /* 0xfffffff800ac1947 */ /* 0x000fea000383ffff */
.L_x_6:
[----:B-1----:R-:W-:Y:S05]  /*06e0*/  @!P0 EXIT ;  /* 0x000000000000894d */ /* 0x002fea0003800000 */
[----:B------:R-:W-:Y:S02]  /*06f0*/  ISETP.NE.AND P1, PT, R20, 0x1, PT ;  /* 0x000000011400780c */ /* 0x000fe40003f25270 */
[----:B------:R-:W-:-:S04]  /*0700*/  LOP3.LUT R0, R0, 0x1, RZ, 0xc0, !PT ;  /* 0x0000000100007812 */ /* 0x000fc800078ec0ff */
[----:B------:R-:W-:-:S07]  /*0710*/  ISETP.NE.U32.AND P0, PT, R0, 0x1, PT ;  /* 0x000000010000780c */ /* 0x000fce0003f05070 */
[----:B------:R-:W-:Y:S06]  /*0720*/  @!P1 BRA `(.L_x_8) ;  /* 0x0000000000c09947 */ /* 0x000fec0003800000 */
[----:B------:R-:W0:Y:S01]  /*0730*/  LDCU.64 UR6, c[0x0][0x388] ;  /* 0x00007100ff0677ac */ /* 0x000e220008000a00 */
[----:B------:R-:W3:Y:S08]  /*0740*/  LDC.64 R4, c[0x0][0x380] ;  /* 0x0000e000ff047b82 */ /* 0x000ef00000000a00 */
[----:B------:R-:W1:Y:S01]  /*0750*/  LDC.64 R2, c[0x0][0x398] ;  /* 0x0000e600ff027b82 */ /* 0x000e620000000a00 */
[----:B0-----:R-:W-:-:S04]  /*0760*/  IMAD R13, R10, UR6, R11 ;  /* 0x000000060a0d7c24 */ /* 0x001fc8000f8e020b */
[----:B--2---:R-:W-:-:S04]  /*0770*/  IMAD R15, R13, UR7, R12 ;  /* 0x000000070d0f7c24 */ /* 0x004fc8000f8e020c */
[----:B---3--:R-:W-:-:S06]  /*0780*/  IMAD.WIDE R8, R15, 0x4, R4 ;  /* 0x000000040f087825 */ /* 0x008fcc00078e0204 */
[----:B------:R0:W2:Y:S01]  /*0790*/  LDG.E R8, desc[UR4][R8.64] ;  /* 0x0000000408087981 */ /* 0x0000a2000c1e1900 */
[----:B------:R-:W-:Y:S01]  /*07a0*/  MOV R7, 0x3c80f082 ;  /* 0x3c80f08200077802 */ /* 0x000fe20000000f00 */
[----:B------:R-:W-:Y:S01]  /*07b0*/  HFMA2 R6, -RZ, RZ, 1.875, 0 ;  /* 0x3f800000ff067431 */ /* 0x000fe200000001ff */
[----:B0-----:R-:W-:-:S05]  /*07c0*/  IADD3 R9, PT, PT, R13, UR6, RZ ;  /* 0x000000060d097c10 */ /* 0x001fca000fffe0ff */
[----:B------:R-:W-:-:S04]  /*07d0*/  IMAD R9, R9, UR7, R12 ;  /* 0x0000000709097c24 */ /* 0x000fc8000f8e020c */
[----:B------:R-:W-:-:S04]  /*07e0*/  IMAD.WIDE R4, R9, 0x4, R4 ;  /* 0x0000000409047825 */ /* 0x000fc800078e0204 */
        /* <DEDUP_REMOVED lines=8> */
[C---:B------:R-:W-:Y:S01]  /*0870*/  FFMA R0, R16.reuse, R19, -0.33332768082618713379 ;  /* 0xbeaaa9ed10007423 */ /* 0x040fe20000000013 */
[----:B------:R1:W0:Y:S03]  /*0880*/  MUFU.RCP R17, R14 ;  /* 0x0000000e00117308 */ /* 0x0002260000001000 */
[----:B------:R-:W-:Y:S01]  /*0890*/  FFMA R13, R16, R0, RZ ;  /* 0x00000000100d7223 */ /* 0x000fe200000000ff */
[----:B-1----:R-:W-:-:S04]  /*08a0*/  IMAD.WIDE R14, R15, 0x4, R2 ;  /* 0x000000040f0e7825 */ /* 0x002fc800078e0202 */
[----:B0-----:R-:W-:-:S05]  /*08b0*/  FFMA R17, R17, -2, R6 ;  /* 0xc000000011117823 */ /* 0x001fca0000000006 */
[----:B------:R-:W-:-:S04]  /*08c0*/  FSEL R17, R17, 1, !P1 ;  /* 0x3f80000011117808 */ /* 0x000fc80004800000 */
[--C-:B------:R-:W-:Y:S01]  /*08d0*/  LOP3.LUT R17, R17, 0x80000000, R8.reuse, 0xb8, !PT ;  /* 0x8000000011117812 */ /* 0x100fe200078eb808 */
[----:B------:R-:W-:-:S05]  /*08e0*/  @!P2 FFMA R17, R8, R13, R8 ;  /* 0x0000000d0811a223 */ /* 0x000fca0000000008 */
[----:B------:R1:W-:Y:S04]  /*08f0*/  STG.E desc[UR4][R14.64], R17 ;  /* 0x000000110e007986 */ /* 0x0003e8000c101904 */
[----:B------:R-:W2:Y:S01]  /*0900*/  LDG.E R4, desc[UR4][R4.64] ;  /* 0x0000000404047981 */ /* 0x000ea2000c1e1900 */
[----:B------:R-:W-:Y:S01]  /*0910*/  IMAD.WIDE R2, R9, 0x4, R2 ;  /* 0x0000000409027825 */ /* 0x000fe200078e0202 */
[----:B------:R-:W-:-:S03]  /*0920*/  IADD3 R10, PT, PT, R10, 0x2, RZ ;  /* 0x000000020a0a7810 */ /* 0x000fc60007ffe0ff */
[C---:B--2---:R-:W-:Y:S01]  /*0930*/  FMUL R8, |R4|.reuse, 2.8853900432586669922 ;  /* 0x4038aa3b04087820 */ /* 0x044fe20000400200 */
[C---:B------:R-:W-:Y:S01]  /*0940*/  FMUL R16, R4.reuse, R4 ;  /* 0x0000000404107220 */ /* 0x040fe20000400000 */
[C---:B------:R-:W-:Y:S02]  /*0950*/  FSETP.GE.AND P2, PT, |R4|.reuse, 0.60000002384185791016, PT ;  /* 0x3f19999a0400780b */ /* 0x040fe40003f46200 */
[----:B------:R-:W-:Y:S01]  /*0960*/  FSETP.GE.AND P1, PT, |R4|, 9.010913848876953125, PT ;  /* 0x41102cb40400780b */ /* 0x000fe20003f26200 */
[C---:B------:R-:W-:Y:S01]  /*0970*/  FFMA R7, R16.reuse, R7, -0.052303962409496307373 ;  /* 0xbd563cae10077423 */ /* 0x040fe20000000007 */
[----:B------:R-:W0:Y:S03]  /*0980*/  MUFU.EX2 R8, R8 ;  /* 0x0000000800087308 */ /* 0x000e260000000800 */
[----:B------:R-:W-:-:S04]  /*0990*/  FFMA R7, R16, R7, 0.1331529766321182251 ;  /* 0x3e08594110077423 */ /* 0x000fc80000000007 */
[----:B------:R-:W-:-:S04]  /*09a0*/  FFMA R0, R16, R7, -0.33332768082618713379 ;  /* 0xbeaaa9ed10007423 */ /* 0x000fc80000000007 */
[----:B------:R-:W-:Y:S01]  /*09b0*/  FFMA R7, R16, R0, RZ ;  /* 0x0000000010077223 */ /* 0x000fe200000000ff */
[----:B0-----:R-:W-:-:S06]  /*09c0*/  FADD R13, R8, 1 ;  /* 0x3f800000080d7421 */ /* 0x001fcc0000000000 */
[----:B------:R-:W0:Y:S02]  /*09d0*/  MUFU.RCP R13, R13 ;  /* 0x0000000d000d7308 */ /* 0x000e240000001000 */
[----:B0-----:R-:W-:-:S05]  /*09e0*/  FFMA R6, R13, -2, R6 ;  /* 0xc00000000d067823 */ /* 0x001fca0000000006 */
[----:B------:R-:W-:-:S04]  /*09f0*/  FSEL R5, R6, 1, !P1 ;  /* 0x3f80000006057808 */ /* 0x000fc80004800000 */
[--C-:B------:R-:W-:Y:S01]  /*0a00*/  LOP3.LUT R5, R5, 0x80000000, R4.reuse, 0xb8, !PT ;  /* 0x8000000005057812 */ /* 0x100fe200078eb804 */
[----:B------:R-:W-:-:S05]  /*0a10*/  @!P2 FFMA R5, R4, R7, R4 ;  /* 0x000000070405a223 */ /* 0x000fca0000000004 */
[----:B------:R1:W-:Y:S02]  /*0a20*/  STG.E desc[UR4][R2.64], R5 ;  /* 0x0000000502007986 */ /* 0x0003e4000c101904 */
.L_x_8:
[----:B------:R-:W-:Y:S05]  /*0a30*/  @P0 EXIT ;  /* 0x000000000000094d */ /* 0x000fea0003800000 */
[----:B------:R-:W0:Y:S01]  /*0a40*/  LDCU.64 UR6, c[0x0][0x388] ;  /* 0x00007100ff0677ac */ /* 0x000e220008000a00 */
[----:B-1----:R-:W1:Y:S08]  /*0a50*/  LDC.64 R2, c[0x0][0x380] ;  /* 0x0000e000ff027b82 */ /* 0x002e700000000a00 */
[----:B------:R-:W4:Y:S01]  /*0a60*/  LDC.64 R4, c[0x0][0x398] ;  /* 0x0000e600ff047b82 */ /* 0x000f220000000a00 */
[----:B0-----:R-:W-:-:S04]  /*0a70*/  IMAD R11, R10, UR6, R11 ;  /* 0x000000060a0b7c24 */ /* 0x001fc8000f8e020b */
[----:B--2---:R-:W-:-:S04]  /*0a80*/  IMAD R11, R11, UR7, R12 ;  /* 0x000000070b0b7c24 */ /* 0x004fc8000f8e020c */
[----:B-1----:R-:W-:-:S05]  /*0a90*/  IMAD.WIDE R2, R11, 0x4, R2 ;  /* 0x000000040b027825 */ /* 0x002fca00078e0202 */
[----:B---3--:R-:W2:Y:S01]  /*0aa0*/  LDG.E R6, desc[UR4][R2.64] ;  /* 0x0000000402067981 */ /* 0x008ea2000c1e1900 */
[----:B------:R-:W-:Y:S01]  /*0ab0*/  HFMA2 R10, -RZ, RZ, 1.125, -9232 ;  /* 0x3c80f082ff0a7431 */ /* 0x000fe200000001ff */
[----:B------:R-:W-:Y:S01]  /*0ac0*/  MOV R8, 0x3f800000 ;  /* 0x3f80000000087802 */ /* 0x000fe20000000f00 */
[C---:B--2---:R-:W-:Y:S01]  /*0ad0*/  FMUL R0, |R6|.reuse, 2.8853900432586669922 ;  /* 0x4038aa3b06007820 */ /* 0x044fe20000400200 */
[C---:B------:R-:W-:Y:S01]  /*0ae0*/  FMUL R9, R6.reuse, R6 ;  /* 0x0000000606097220 */ /* 0x040fe20000400000 */
[C---:B------:R-:W-:Y:S02]  /*0af0*/  FSETP.GE.AND P1, PT, |R6|.reuse, 0.60000002384185791016, PT ;  /* 0x3f19999a0600780b */ /* 0x040fe40003f26200 */
[----:B------:R-:W-:Y:S01]  /*0b00*/  FSETP.GE.AND P0, PT, |R6|, 9.010913848876953125, PT ;  /* 0x41102cb40600780b */ /* 0x000fe20003f06200 */
[C---:B------:R-:W-:Y:S01]  /*0b10*/  FFMA R10, R9.reuse, R10, -0.052303962409496307373 ;  /* 0xbd563cae090a7423 */ /* 0x040fe2000000000a */
[----:B------:R-:W0:Y:S02]  /*0b20*/  MUFU.EX2 R0, R0 ;  /* 0x0000000000007308 */ /* 0x000e240000000800 */
[----:B0-----:R-:W-:Y:S01]  /*0b30*/  FADD R7, R0, 1 ;  /* 0x3f80000000077421 */ /* 0x001fe20000000000 */
[----:B------:R-:W-:-:S04]  /*0b40*/  FFMA R0, R9, R10, 0.1331529766321182251 ;  /* 0x3e08594109007423 */ /* 0x000fc8000000000a */
[C---:B------:R-:W-:Y:S01]  /*0b50*/  FFMA R0, R9.reuse, R0, -0.33332768082618713379 ;  /* 0xbeaaa9ed09007423 */ /* 0x040fe20000000000 */
[----:B------:R-:W0:Y:S03]  /*0b60*/  MUFU.RCP R7, R7 ;  /* 0x0000000700077308 */ /* 0x000e260000001000 */
[----:B------:R-:W-:Y:S01]  /*0b70*/  FFMA R9, R9, R0, RZ ;  /* 0x0000000009097223 */ /* 0x000fe200000000ff */
[----:B0-----:R-:W-:-:S05]  /*0b80*/  FFMA R8, R7, -2, R8 ;  /* 0xc000000007087823 */ /* 0x001fca0000000008 */
[----:B------:R-:W-:-:S04]  /*0b90*/  FSEL R3, R8, 1, !P0 ;  /* 0x3f80000008037808 */ /* 0x000fc80004000000 */
[----:B------:R-:W-:Y:S01]  /*0ba0*/  LOP3.LUT R7, R3, 0x80000000, R6, 0xb8, !PT ;  /* 0x8000000003077812 */ /* 0x000fe200078eb806 */
[----:B----4-:R-:W-:-:S04]  /*0bb0*/  IMAD.WIDE R2, R11, 0x4, R4 ;  /* 0x000000040b027825 */ /* 0x010fc800078e0204 */
[----:B------:R-:W-:-:S05]  /*0bc0*/  @!P1 FFMA R7, R6, R9, R6 ;  /* 0x0000000906079223 */ /* 0x000fca0000000006 */
[----:B------:R-:W-:Y:S01]  /*0bd0*/  STG.E desc[UR4][R2.64], R7 ;  /* 0x0000000702007986 */ /* 0x000fe2000c101904 */
[----:B------:R-:W-:Y:S05]  /*0be0*/  EXIT ;  /* 0x000000000000794d */ /* 0x000fea0003800000 */
.L_x_9:
        /* <DEDUP_REMOVED lines=9> */
.L_x_106:


//--------------------- .text._Z12cudaMeanPoolPfS_iiiiii --------------------------
	.section	.text._Z12cudaMeanPoolPfS_iiiiii,"ax",@progbits
	.align	128
        .global         _Z12cudaMeanPoolPfS_iiiiii
        .type           _Z12cudaMeanPoolPfS_iiiiii,@function
        .size           _Z12cudaMeanPoolPfS_iiiiii,(.L_x_104 - _Z12cudaMeanPoolPfS_iiiiii)
        .other          _Z12cudaMeanPoolPfS_iiiiii,@"STO_CUDA_ENTRY STV_DEFAULT"
_Z12cudaMeanPoolPfS_iiiiii:
.text._Z12cudaMeanPoolPfS_iiiiii:
[----:B------:R-:W-:Y:S08]  /*0000*/  LDC R1, c[0x0][0x37c] ;  /* 0x0000df00ff017b82 */ /* 0x000ff00000000800 */
[----:B------:R-:W0:Y:S02]  /*0010*/  LDC R0, c[0x0][0x398] ;  /* 0x0000e600ff007b82 */ /* 0x000e240000000800 */
[----:B0-----:R-:W-:-:S13]  /*0020*/  ISETP.GE.AND P0, PT, R0, 0x1, PT ;  /* 0x000000010000780c */ /* 0x001fda0003f06270 */
[----:B------:R-:W-:Y:S05]  /*0030*/  @!P0 EXIT ;  /* 0x000000000000894d */ /* 0x000fea0003800000 */
[----:B------:R-:W0:Y:S01]  /*0040*/  LDCU UR4, c[0x0][0x39c] ;  /* 0x00007380ff0477ac */ /* 0x000e220008000800 */
[----:B------:R-:W1:Y:S01]  /*0050*/  S2R R6, SR_TID.X ;  /* 0x0000000000067919 */ /* 0x000e620000002100 */
[----:B------:R-:W2:Y:S01]  /*0060*/  S2UR UR14, SR_CTAID.X ;  /* 0x00000000000e79c3 */ /* 0x000ea20000002500 */
[----:B------:R-:W3:Y:S01]  /*0070*/  LDCU.64 UR16, c[0x0][0x358] ;  /* 0x00006b00ff1077ac */ /* 0x000ee20008000a00 */
[----:B0-----:R-:W-:-:S09]  /*0080*/  UISETP.GE.AND UP0, UPT, UR4, 0x1, UPT ;  /* 0x000000010400788c */ /* 0x001fd2000bf06270 */
[----:B--23--:R-:W-:Y:S05]  /*0090*/  BRA.U !UP0, `(.L_x_10) ;  /* 0x0000002108d07547 */ /* 0x00cfea000b800000 */
[----:B------:R-:W0:Y:S01]  /*00a0*/  LDCU.64 UR8, c[0x0][0x380] ;  /* 0x00007000ff0877ac */ /* 0x000e220008000a00 */
[----:B------:R-:W-:Y:S01]  /*00b0*/  HFMA2 R7, -RZ, RZ, 0, 0 ;  /* 0x00000000ff077431 */ /* 0x000fe200000001ff */
[----:B------:R-:W-:Y:S02]  /*00c0*/  ULOP3.LUT UR10, UR4, 0xf, URZ, 0xc0, !UPT ;  /* 0x0000000f040a7892 */ /* 0x000fe4000f8ec0ff */
[----:B------:R-:W-:Y:S02]  /*00d0*/  ULOP3.LUT UR11, UR4, 0x7, URZ, 0xc0, !UPT ;  /* 0x00000007040b7892 */ /* 0x000fe4000f8ec0ff */
[----:B------:R-:W-:Y:S02]  /*00e0*/  ULOP3.LUT UR6, UR4, 0x7ffffff0, URZ, 0xc0, !UPT ;  /* 0x7ffffff004067892 */ /* 0x000fe4000f8ec0ff */
[----:B------:R-:W-:Y:S02]  /*00f0*/  ULOP3.LUT UR12, UR4, 0x3, URZ, 0xc0, !UPT ;  /* 0x00000003040c7892 */ /* 0x000fe4000f8ec0ff */
[----:B------:R-:W-:-:S02]  /*0100*/  UIMAD UR4, UR4, UR4, URZ ;  /* 0x00000004040472a4 */ /* 0x000fc4000f8e02ff */
[----:B0-----:R-:W-:-:S04]  /*0110*/  UIADD3 UR7, UP0, UPT, UR8, 0x20, URZ ;  /* 0x0000002008077890 */ /* 0x001fc8000ff1e0ff */
[----:B------:R-:W-:Y:S01]  /*0120*/  I2FP.F32.U32 R3, UR4 ;  /* 0x0000000400037c45 */ /* 0x000fe20008201000 */
[----:B------:R-:W-:Y:S02]  /*0130*/  UIADD3.X UR8, UPT, UPT, URZ, UR9, URZ, UP0, !UPT ;  /* 0x00000009ff087290 */ /* 0x000fe400087fe4ff */
[----:B------:R-:W-:-:S12]  /*0140*/  UIADD3 UR9, UPT, UPT, -UR6, URZ, URZ ;  /* 0x000000ff06097290 */ /* 0x000fd8000fffe1ff */
.L_x_79:
[----:B0-----:R-:W0:Y:S01]  /*0150*/  LDC R0, c[0x0][0x390] ;  /* 0x0000e400ff007b82 */ /* 0x001e220000000800 */
[----:B------:R-:W-:Y:S01]  /*0160*/  USHF.L.U32 UR4, UR14, 0x1, URZ ;  /* 0x000000010e047899 */ /* 0x000fe200080006ff */
[----:B------:R-:W-:-:S05]  /*0170*/  MOV R11, RZ ;  /* 0x000000ff000b7202 */ /* 0x000fca0000000f00 */
[----:B0-----:R-:W-:Y:S01]  /*0180*/  IMAD R5, R7, R0, UR4 ;  /* 0x0000000407057e24 */ /* 0x001fe2000f8e0200 */
[----:B------:R-:W-:-:S06]  /*0190*/  UMOV UR4, URZ ;  /* 0x000000ff00047c82 */ /* 0x000fcc0008000000 */
.L_x_78:
[----:B------:R-:W0:Y:S01]  /*01a0*/  LDCU UR13, c[0x0][0x39c] ;  /* 0x00007380ff0d77ac */ /* 0x000e220008000800 */
[----:B------:R-:W-:Y:S02]  /*01b0*/  IADD3 R4, PT, PT, R5, UR4, RZ ;  /* 0x0000000405047c10 */ /* 0x000fe4000fffe0ff */
[----:B-1----:R-:W-:Y:S01]  /*01c0*/  SHF.L.U32 R9, R6, 0x1, RZ ;  /* 0x0000000106097819 */ /* 0x002fe200000006ff */
[----:B------:R-:W1:Y:S01]  /*01d0*/  LDCU UR5, c[0x0][0x394] ;  /* 0x00007280ff0577ac */ /* 0x000e620008000800 */
[----:B------:R-:W-:Y:S02]  /*01e0*/  UIADD3 UR4, UPT, UPT, UR4, 0x1, URZ ;  /* 0x0000000104047890 */ /* 0x000fe4000fffe0ff */
[----:B0-----:R-:W-:Y:S02]  /*01f0*/  UISETP.GE.U32.AND UP1, UPT, UR13, 0x10, UPT ;  /* 0x000000100d00788c */ /* 0x001fe4000bf26070 */
[----:B------:R-:W-:Y:S01]  /*0200*/  UISETP.NE.AND UP0, UPT, UR4, UR13, UPT ;  /* 0x0000000d0400728c */ /* 0x000fe2000bf05270 */
[----:B-1----:R-:W-:Y:S01]  /*0210*/  IMAD R4, R4, UR5, R9 ;  /* 0x0000000504047c24 */ /* 0x002fe2000f8e0209 */
[----:B------:R-:W-:-:S05]  /*0220*/  UMOV UR5, URZ ;  /* 0x000000ff00057c82 */ /* 0x000fca0008000000 */
[----:B------:R-:W-:Y:S05]  /*0230*/  BRA.U !UP1, `(.L_x_11) ;  /* 0x0000001109207547 */ /* 0x000fea000b800000 */
[----:B------:R-:W-:Y:S01]  /*0240*/  MOV R2, R4 ;  /* 0x0000000400027202 */ /* 0x000fe20000000f00 */
[----:B------:R-:W-:-:S06]  /*0250*/  UMOV UR5, UR9 ;  /* 0x0000000900057c82 */ /* 0x000fcc0008000000 */
.L_x_44:
[----:B------:R-:W-:Y:S02]  /*0260*/  MOV R12, UR7 ;  /* 0x00000007000c7c02 */ /* 0x000fe40008000f00 */
[----:B------:R-:W-:-:S03]  /*0270*/  MOV R13, UR8 ;  /* 0x00000008000d7c02 */ /* 0x000fc60008000f00 */
[----:B------:R-:W-:-:S05]  /*0280*/  IMAD.WIDE R12, R2, 0x4, R12 ;  /* 0x00000004020c7825 */ /* 0x000fca00078e020c */
[----:B------:R-:W2:Y:S01]  /*0290*/  LDG.E R0, desc[UR16][R12.64+-0x20] ;  /* 0xffffe0100c007981 */ /* 0x000ea2000c1e1900 */
[----:B------:R-:W0:Y:S01]  /*02a0*/  MUFU.RCP R8, R3 ;  /* 0x0000000300087308 */ /* 0x000e220000001000 */
[----:B------:R-:W-:Y:S01]  /*02b0*/  UIADD3 UR5, UPT, UPT, UR5, 0x10, URZ ;  /* 0x0000001005057890 */ /* 0x000fe2000fffe0ff */
[----:B------:R-:W-:Y:S03]  /*02c0*/  BSSY.RECONVERGENT B2, `(.L_x_12) ;  /* 0x000000c000027945 */ /* 0x000fe60003800200 */
[----:B------:R-:W-:Y:S01]  /*02d0*/  UISETP.NE.AND UP1, UPT, UR5, URZ, UPT ;  /* 0x000000ff0500728c */ /* 0x000fe2000bf25270 */
[----:B0-----:R-:W-:-:S04]  /*02e0*/  FFMA R9, R8, -R3, 1 ;  /* 0x3f80000008097423 */ /* 0x001fc80000000803 */
[----:B------:R-:W-:Y:S01]  /*02f0*/  FFMA R9, R8, R9, R8 ;  /* 0x0000000908097223 */ /* 0x000fe20000000008 */
[----:B--2---:R-:W0:Y:S03]  /*0300*/  FCHK P0, R0, R3 ;  /* 0x0000000300007302 */ /* 0x004e260000000000 */
[----:B------:R-:W-:-:S04]  /*0310*/  FFMA R8, R0, R9, RZ ;  /* 0x0000000900087223 */ /* 0x000fc800000000ff */
[----:B------:R-:W-:-:S04]  /*0320*/  FFMA R10, R8, -R3, R0 ;  /* 0x80000003080a7223 */ /* 0x000fc80000000000 */
[----:B------:R-:W-:Y:S01]  /*0330*/  FFMA R8, R9, R10, R8 ;  /* 0x0000000a09087223 */ /* 0x000fe20000000008 */
[----:B0-----:R-:W-:Y:S06]  /*0340*/  @!P0 BRA `(.L_x_13) ;  /* 0x00000000000c8947 */ /* 0x001fec0003800000 */
[----:B------:R-:W-:-:S07]  /*0350*/  MOV R8, 0x370 ;  /* 0x0000037000087802 */ /* 0x000fce0000000f00 */
[----:B------:R-:W-:Y:S05]  /*0360*/  CALL.REL.NOINC `($__internal_0_$__cuda_sm3x_div_rn_noftz_f32_slowpath) ;  /* 0x00000024008c7944 */ /* 0x000fea0003c00000 */
[----:B------:R-:W-:-:S07]  /*0370*/  MOV R8, R0 ;  /* 0x0000000000087202 */ /* 0x000fce0000000f00 */
.L_x_13:
[----:B------:R-:W-:Y:S05]  /*0380*/  BSYNC.RECONVERGENT B2 ;  /* 0x0000000000027941 */ /* 0x000fea0003800200 */
.L_x_12:
[----:B------:R-:W2:Y:S01]  /*0390*/  LDG.E R14, desc[UR16][R12.64+-0x1c] ;  /* 0xffffe4100c0e7981 */ /* 0x000ea2000c1e1900 */
[----:B------:R-:W0:Y:S01]  /*03a0*/  MUFU.RCP R0, R3 ;  /* 0x0000000300007308 */ /* 0x000e220000001000 */
[----:B------:R-:W-:Y:S01]  /*03b0*/  BSSY.RECONVERGENT B2, `(.L_x_14) ;  /* 0x000000d000027945 */ /* 0x000fe20003800200 */
[----:B------:R-:W-:Y:S01]  /*03c0*/  FADD R11, R8, R11 ;  /* 0x0000000b080b7221 */ /* 0x000fe20000000000 */
[----:B0-----:R-:W-:-:S04]  /*03d0*/  FFMA R9, R0, -R3, 1 ;  /* 0x3f80000000097423 */ /* 0x001fc80000000803 */
[----:B------:R-:W-:Y:S01]  /*03e0*/  FFMA R0, R0, R9, R0 ;  /* 0x0000000900007223 */ /* 0x000fe20000000000 */
[----:B--2---:R-:W0:Y:S03]  /*03f0*/  FCHK P0, R14, R3 ;  /* 0x000000030e007302 */ /* 0x004e260000000000 */
[----:B------:R-:W-:-:S04]  /*0400*/  FFMA R9, R0, R14, RZ ;  /* 0x0000000e00097223 */ /* 0x000fc800000000ff */
[----:B------:R-:W-:-:S04]  /*0410*/  FFMA R10, R9, -R3, R14 ;  /* 0x80000003090a7223 */ /* 0x000fc8000000000e */
[----:B------:R-:W-:Y:S01]  /*0420*/  FFMA R10, R0, R10, R9 ;  /* 0x0000000a000a7223 */ /* 0x000fe20000000009 */
[----:B0-----:R-:W-:Y:S06]  /*0430*/  @!P0 BRA `(.L_x_15) ;  /* 0x0000000000108947 */ /* 0x001fec0003800000 */
[----:B------:R-:W-:Y:S02]  /*0440*/  MOV R0, R14 ;  /* 0x0000000e00007202 */ /* 0x000fe40000000f00 */
[----:B------:R-:W-:-:S07]  /*0450*/  MOV R8, 0x470 ;  /* 0x0000047000087802 */ /* 0x000fce0000000f00 */
[----:B------:R-:W-:Y:S05]  /*0460*/  CALL.REL.NOINC `($__internal_0_$__cuda_sm3x_div_rn_noftz_f32_slowpath) ;  /* 0x00000024004c7944 */ /* 0x000fea0003c00000 */
[----:B------:R-:W-:-:S07]  /*0470*/  MOV R10, R0 ;  /* 0x00000000000a7202 */ /* 0x000fce0000000f00 */
.L_x_15:
[----:B------:R-:W-:Y:S05]  /*0480*/  BSYNC.RECONVERGENT B2 ;  /* 0x0000000000027941 */ /* 0x000fea0003800200 */
.L_x_14:
        /* <DEDUP_REMOVED lines=15> */
.L_x_17:
[----:B------:R-:W-:Y:S05]  /*0580*/  BSYNC.RECONVERGENT B2 ;  /* 0x0000000000027941 */ /* 0x000fea0003800200 */
.L_x_16:
        /* <DEDUP_REMOVED lines=15> */
.L_x_19:
[----:B------:R-:W-:Y:S05]  /*0680*/  BSYNC.RECONVERGENT B2 ;  /* 0x0000000000027941 */ /* 0x000fea0003800200 */
.L_x_18:
        /* <DEDUP_REMOVED lines=15> */
.L_x_21:
[----:B------:R-:W-:Y:S05]  /*0780*/  BSYNC.RECONVERGENT B2 ;  /* 0x0000000000027941 */ /* 0x000fea0003800200 */
.L_x_20:
        /* <DEDUP_REMOVED lines=15> */
.L_x_23:
[----:B------:R-:W-:Y:S05]  /*0880*/  BSYNC.RECONVERGENT B2 ;  /* 0x0000000000027941 */ /* 0x000fea0003800200 */
.L_x_22:
        /* <DEDUP_REMOVED lines=15> */
.L_x_25:
[----:B------:R-:W-:Y:S05]  /*0980*/  BSYNC.RECONVERGENT B2 ;  /* 0x0000000000027941 */ /* 0x000fea0003800200 */
.L_x_24:
        /* <DEDUP_REMOVED lines=15> */
.L_x_27:
[----:B------:R-:W-:Y:S05]  /*0a80*/  BSYNC.RECONVERGENT B2 ;  /* 0x0000000000027941 */ /* 0x000fea0003800200 */
.L_x_26:
        /* <DEDUP_REMOVED lines=15> */
.L_x_29:
[----:B------:R-:W-:Y:S05]  /*0b80*/  BSYNC.RECONVERGENT B2 ;  /* 0x0000000000027941 */ /* 0x000fea0003800200 */
.L_x_28:
        /* <DEDUP_REMOVED lines=15> */
.L_x_31:
[----:B------:R-:W-:Y:S05]  /*0c80*/  BSYNC.RECONVERGENT B2 ;  /* 0x0000000000027941 */ /* 0x000fea0003800200 */
.L_x_30:
        /* <DEDUP_REMOVED lines=15> */
.L_x_33:
[----:B------:R-:W-:Y:S05]  /*0d80*/  BSYNC.RECONVERGENT B2 ;  /* 0x0000000000027941 */ /* 0x000fea0003800200 */
.L_x_32:
        /* <DEDUP_REMOVED lines=15> */
.L_x_35:
[----:B------:R-:W-:Y:S05]  /*0e80*/  BSYNC.RECONVERGENT B2 ;  /* 0x0000000000027941 */ /* 0x000fea0003800200 */
.L_x_34:
        /* <DEDUP_REMOVED lines=15> */
.L_x_37:
[----:B------:R-:W-:Y:S05]  /*0f80*/  BSYNC.RECONVERGENT B2 ;  /* 0x0000000000027941 */ /* 0x000fea0003800200 */
.L_x_36:
        /* <DEDUP_REMOVED lines=15> */
.L_x_39:
[----:B------:R-:W-:Y:S05]  /*1080*/  BSYNC.RECONVERGENT B2 ;  /* 0x0000000000027941 */ /* 0x000fea0003800200 */
.L_x_38:
        /* <DEDUP_REMOVED lines=15> */
.L_x_41:
[----:B------:R-:W-:Y:S05]  /*1180*/  BSYNC.RECONVERGENT B2 ;  /* 0x0000000000027941 */ /* 0x000fea0003800200 */
.L_x_40:
        /* <DEDUP_REMOVED lines=14> */
.L_x_43:
[----:B------:R-:W-:Y:S05]  /*1270*/  BSYNC.RECONVERGENT B2 ;  /* 0x0000000000027941 */ /* 0x000fea0003800200 */
.L_x_42:
[----:B------:R-:W-:Y:S01]  /*1280*/  FADD R11, R11, R0 ;  /* 0x000000000b0b7221 */ /* 0x000fe20000000000 */
[----:B------:R-:W-:Y:S01]  /*1290*/  IADD3 R2, PT, PT, R2, 0x10, RZ ;  /* 0x0000001002027810 */ /* 0x000fe20007ffe0ff */
[----:B------:R-:W-:Y:S06]  /*12a0*/  BRA.U UP1, `(.L_x_44) ;  /* 0xffffffed01ec7547 */ /* 0x000fec000b83ffff */
[----:B------:R-:W-:-:S05]  /*12b0*/  UMOV UR5, UR6 ;  /* 0x0000000600057c82 */ /* 0x000fca0008000000 */
.L_x_11:
[----:B------:R-:W-:-:S09]  /*12c0*/  UISETP.NE.AND UP1, UPT, UR10, URZ, UPT ;  /* 0x000000ff0a00728c */ /* 0x000fd2000bf25270 */
[----:B------:R-:W-:Y:S05]  /*12d0*/  BRA.U !UP1, `(.L_x_45) ;  /* 0x0000001109107547 */ /* 0x000fea000b800000 */
[----:B------:R-:W-:-:S04]  /*12e0*/  UIADD3 UR13, UPT, UPT, UR10, -0x1, URZ ;  /* 0xffffffff0a0d7890 */ /* 0x000fc8000fffe0ff */
[----:B------:R-:W-:-:S09]  /*12f0*/  UISETP.GE.U32.AND UP1, UPT, UR13, 0x7, UPT ;  /* 0x000000070d00788c */ /* 0x000fd2000bf26070 */
[----:B------:R-:W-:Y:S05]  /*1300*/  BRA.U !UP1, `(.L_x_46) ;  /* 0x00000009090c7547 */ /* 0x000fea000b800000 */
[----:B------:R-:W0:Y:S01]  /*1310*/  LDC.64 R12, c[0x0][0x380] ;  /* 0x0000e000ff0c7b82 */ /* 0x000e220000000a00 */
[----:B------:R-:W-:-:S05]  /*1320*/  IADD3 R9, PT, PT, R4, UR5, RZ ;  /* 0x0000000504097c10 */ /* 0x000fca000fffe0ff */
[----:B0-----:R-:W-:-:S05]  /*1330*/  IMAD.WIDE R12, R9, 0x4, R12 ;  /* 0x00000004090c7825 */ /* 0x001fca00078e020c */
[----:B------:R-:W2:Y:S01]  /*1340*/  LDG.E R15, desc[UR16][R12.64] ;  /* 0x000000100c0f7981 */ /* 0x000ea2000c1e1900 */
[----:B------:R-:W0:Y:S01]  /*1350*/  MUFU.RCP R0, R3 ;  /* 0x0000000300007308 */ /* 0x000e220000001000 */
[----:B------:R-:W-:Y:S01]  /*1360*/  BSSY.RECONVERGENT B2, `(.L_x_47) ;  /* 0x000000c000027945 */ /* 0x000fe20003800200 */
[----:B0-----:R-:W-:-:S04]  /*1370*/  FFMA R9, R0, -R3, 1 ;  /* 0x3f80000000097423 */ /* 0x001fc80000000803 */
[----:B------:R-:W-:Y:S02]  /*1380*/  FFMA R0, R0, R9, R0 ;  /* 0x0000000900007223 */ /* 0x000fe40000000000 */
[----:B--2---:R-:W0:Y:S02]  /*1390*/  FCHK P0, R15, R3 ;  /* 0x000000030f007302 */ /* 0x004e240000000000 */
        /* <DEDUP_REMOVED lines=8> */
.L_x_48:
[----:B------:R-:W-:Y:S05]  /*1420*/  BSYNC.RECONVERGENT B2 ;  /* 0x0000000000027941 */ /* 0x000fea0003800200 */
.L_x_47:
        /* <DEDUP_REMOVED lines=15> */
.L_x_50:
[----:B------:R-:W-:Y:S05]  /*1520*/  BSYNC.RECONVERGENT B2 ;  /* 0x0000000000027941 */ /* 0x000fea0003800200 */
.L_x_49:
        /* <DEDUP_REMOVED lines=15> */
.L_x_52:
[----:B------:R-:W-:Y:S05]  /*1620*/  BSYNC.RECONVERGENT B2 ;  /* 0x0000000000027941 */ /* 0x000fea0003800200 */
.L_x_51:
        /* <DEDUP_REMOVED lines=15> */
.L_x_54:
[----:B------:R-:W-:Y:S05]  /*1720*/  BSYNC.RECONVERGENT B2 ;  /* 0x0000000000027941 */ /* 0x000fea0003800200 */
.L_x_53:
        /* <DEDUP_REMOVED lines=15> */
.L_x_56:
[----:B------:R-:W-:Y:S05]  /*1820*/  BSYNC.RECONVERGENT B2 ;  /* 0x0000000000027941 */ /* 0x000fea0003800200 */
.L_x_55:
        /* <DEDUP_REMOVED lines=15> */
.L_x_58:
[----:B------:R-:W-:Y:S05]  /*1920*/  BSYNC.RECONVERGENT B2 ;  /* 0x0000000000027941 */ /* 0x000fea0003800200 */
.L_x_57:
        /* <DEDUP_REMOVED lines=15> */
.L_x_60:
[----:B------:R-:W-:Y:S05]  /*1a20*/  BSYNC.RECONVERGENT B2 ;  /* 0x0000000000027941 */ /* 0x000fea0003800200 */
.L_x_59:
        /* <DEDUP_REMOVED lines=14> */
.L_x_62:
[----:B------:R-:W-:Y:S05]  /*1b10*/  BSYNC.RECONVERGENT B2 ;  /* 0x0000000000027941 */ /* 0x000fea0003800200 */
.L_x_61:
[----:B------:R-:W-:Y:S01]  /*1b20*/  FADD R11, R2, R0 ;  /* 0x00000000020b7221 */ /* 0x000fe20000000000 */
[----:B------:R-:W-:-:S12]  /*1b30*/  UIADD3 UR5, UPT, UPT, UR5, 0x8, URZ ;  /* 0x0000000805057890 */ /* 0x000fd8000fffe0ff */
.L_x_46:
        /* <DEDUP_REMOVED lines=22> */
.L_x_65:
[----:B------:R-:W-:Y:S05]  /*1ca0*/  BSYNC.RECONVERGENT B2 ;  /* 0x0000000000027941 */ /* 0x000fea0003800200 */
.L_x_64:
        /* <DEDUP_REMOVED lines=15> */
.L_x_67:
[----:B------:R-:W-:Y:S05]  /*1da0*/  BSYNC.RECONVERGENT B2 ;  /* 0x0000000000027941 */ /* 0x000fea0003800200 */
.L_x_66:
        /* <DEDUP_REMOVED lines=15> */
.L_x_69:
[----:B------:R-:W-:Y:S05]  /*1ea0*/  BSYNC.RECONVERGENT B2 ;  /* 0x0000000000027941 */ /* 0x000fea0003800200 */
.L_x_68:
        /* <DEDUP_REMOVED lines=14> */
.L_x_71:
[----:B------:R-:W-:Y:S05]  /*1f90*/  BSYNC.RECONVERGENT B2 ;  /* 0x0000000000027941 */ /* 0x000fea0003800200 */
.L_x_70:
[----:B------:R-:W-:Y:S01]  /*1fa0*/  FADD R11, R2, R0 ;  /* 0x00000000020b7221 */ /* 0x000fe20000000000 */
[----:B------:R-:W-:-:S12]  /*1fb0*/  UIADD3 UR5, UPT, UPT, UR5, 0x4, URZ ;  /* 0x0000000405057890 */ /* 0x000fd8000fffe0ff */
.L_x_63:
[----:B------:R-:W-:-:S09]  /*1fc0*/  UISETP.NE.AND UP1, UPT, UR12, URZ, UPT ;  /* 0x000000ff0c00728c */ /* 0x000fd2000bf25270 */
[----:B------:R-:W-:Y:S05]  /*1fd0*/  BRA.U !UP1, `(.L_x_45) ;  /* 0x0000000109d07547 */ /* 0x000fea000b800000 */
[----:B------:R-:W0:Y:S01]  /*1fe0*/  LDC.64 R12, c[0x0][0x380] ;  /* 0x0000e000ff0c7b82 */ /* 0x000e220000000a00 */
[----:B------:R-:W-:-:S05]  /*1ff0*/  IADD3 R9, PT, PT, R4, UR5, RZ ;  /* 0x0000000504097c10 */ /* 0x000fca000fffe0ff */
[----:B0-----:R-:W-:-:S05]  /*2000*/  IMAD.WIDE R12, R9, 0x4, R12 ;  /* 0x00000004090c7825 */ /* 0x001fca00078e020c */
[----:B------:R-:W2:Y:S01]  /*2010*/  LDG.E R15, desc[UR16][R12.64] ;  /* 0x000000100c0f7981 */ /* 0x000ea2000c1e1900 */
[----:B------:R-:W0:Y:S01]  /*2020*/  MUFU.RCP R0, R3 ;  /* 0x0000000300007308 */ /* 0x000e220000001000 */
[----:B------:R-:W-:Y:S01]  /*2030*/  UISETP.NE.AND UP1, UPT, UR12, 0x1, UPT ;  /* 0x000000010c00788c */ /* 0x000fe2000bf25270 */
[----:B------:R-:W-:Y:S01]  /*2040*/  BSSY.RECONVERGENT B2, `(.L_x_72) ;  /* 0x000000b000027945 */ /* 0x000fe20003800200 */
        /* <DEDUP_REMOVED lines=10> */
.L_x_73:
[----:B------:R-:W-:Y:S05]  /*20f0*/  BSYNC.RECONVERGENT B2 ;  /* 0x0000000000027941 */ /* 0x000fea0003800200 */
.L_x_72:
[----:B------:R-:W-:Y:S01]  /*2100*/  FADD R11, R11, R0 ;  /* 0x000000000b0b7221 */ /* 0x000fe20000000000 */
[----:B------:R-:W-:Y:S06]  /*2110*/  BRA.U !UP1, `(.L_x_45) ;  /* 0x0000000109807547 */ /* 0x000fec000b800000 */
        /* <DEDUP_REMOVED lines=14> */
.L_x_75:
[----:B------:R-:W-:Y:S05]  /*2200*/  BSYNC.RECONVERGENT B2 ;  /* 0x0000000000027941 */ /* 0x000fea0003800200 */
.L_x_74:
[----:B------:R-:W-:Y:S01]  /*2210*/  FADD R11, R11, R0 ;  /* 0x000000000b0b7221 */ /* 0x000fe20000000000 */
[----:B------:R-:W-:Y:S06]  /*2220*/  BRA.U !UP1, `(.L_x_45) ;  /* 0x00000001093c7547 */ /* 0x000fec000b800000 */
        /* <DEDUP_REMOVED lines=13> */
.L_x_77:
[----:B------:R-:W-:Y:S05]  /*2300*/  BSYNC.RECONVERGENT B2 ;  /* 0x0000000000027941 */ /* 0x000fea0003800200 */
.L_x_76:
[----:B------:R-:W-:-:S07]  /*2310*/  FADD R11, R11, R0 ;  /* 0x000000000b0b7221 */ /* 0x000fce0000000000 */
.L_x_45:
[----:B------:R-:W-:Y:S05]  /*2320*/  BRA.U UP0, `(.L_x_78) ;  /* 0xffffffdd009c7547 */ /* 0x000fea000b83ffff */
[----:B------:R-:W0:Y:S01]  /*2330*/  LDC.64 R8, c[0x0][0x3a0] ;  /* 0x0000e800ff087b82 */ /* 0x000e220000000a00 */
[----:B------:R-:W1:Y:S07]  /*2340*/  LDCU UR5, c[0x0][0x398] ;  /* 0x00007300ff0577ac */ /* 0x000e6e0008000800 */
[----:B------:R-:W2:Y:S01]  /*2350*/  LDC.64 R4, c[0x0][0x388] ;  /* 0x0000e200ff047b82 */ /* 0x000ea20000000a00 */
[C---:B0-----:R-:W-:Y:S01]  /*2360*/  IMAD R0, R7.reuse, R8, UR14 ;  /* 0x0000000e07007e24 */ /* 0x041fe2000f8e0208 */
[----:B------:R-:W-:-:S03]  /*2370*/  IADD3 R7, PT, PT, R7, 0x1, RZ ;  /* 0x0000000107077810 */ /* 0x000fc60007ffe0ff */
[----:B------:R-:W-:Y:S01]  /*2380*/  IMAD R9, R0, R9, R6 ;  /* 0x0000000900097224 */ /* 0x000fe200078e0206 */
[----:B-1----:R-:W-:-:S03]  /*2390*/  ISETP.NE.AND P0, PT, R7, UR5, PT ;  /* 0x0000000507007c0c */ /* 0x002fc6000bf05270 */
[----:B--2---:R-:W-:-:S05]  /*23a0*/  IMAD.WIDE.U32 R4, R9, 0x4, R4 ;  /* 0x0000000409047825 */ /* 0x004fca00078e0004 */
[----:B------:R0:W-:Y:S05]  /*23b0*/  STG.E desc[UR16][R4.64], R11 ;  /* 0x0000000b04007986 */ /* 0x0001ea000c101910 */
[----:B------:R-:W-:Y:S05]  /*23c0*/  @!P0 EXIT ;  /* 0x000000000000894d */ /* 0x000fea0003800000 */
[----:B------:R-:W-:Y:S05]  /*23d0*/  BRA `(.L_x_79) ;  /* 0xffffffdc005c7947 */ /* 0x000fea000383ffff */
.L_x_10:
[C---:B------:R-:W-:Y:S01]  /*23e0*/  ISETP.GE.U32.AND P0, PT, R0.reuse, 0x8, PT ;  /* 0x000000080000780c */ /* 0x040fe20003f06070 */
[----:B------:R-:W-:Y:S01]  /*23f0*/  HFMA2 R3, -RZ, RZ, 0, 0 ;  /* 0x00000000ff037431 */ /* 0x000fe200000001ff */
[----:B------:R-:W-:-:S04]  /*2400*/  LOP3.LUT R22, R0, 0x7, RZ, 0xc0, !PT ;  /* 0x0000000700167812 */ /* 0x000fc800078ec0ff */
[----:B------:R-:W-:-:S07]  /*2410*/  ISETP.NE.AND P1, PT, R22, RZ, PT ;  /* 0x000000ff1600720c */ /* 0x000fce0003f25270 */
[----:B------:R-:W-:Y:S06]  /*2420*/  @!P0 BRA `(.L_x_80) ;  /* 0x00000000009c8947 */ /* 0x000fec0003800000 */
[----:B------:R-:W0:Y:S01]  /*2430*/  LDC.64 R4, c[0x0][0x388] ;  /* 0x0000e200ff047b82 */ /* 0x000e220000000a00 */
[----:B------:R-:W-:Y:S02]  /*2440*/  LOP3.LUT R3, R0, 0x7ffffff8, RZ, 0xc0, !PT ;  /* 0x7ffffff800037812 */ /* 0x000fe400078ec0ff */
[----:B------:R-:W-:-:S05]  /*2450*/  MOV R2, RZ ;  /* 0x000000ff00027202 */ /* 0x000fca0000000f00 */
[----:B------:R-:W2:Y:S02]  /*2460*/  LDC.64 R8, c[0x0][0x3a0] ;  /* 0x0000e800ff087b82 */ /* 0x000ea40000000a00 */
.L_x_81:
[C---:B--2---:R-:W-:Y:S01]  /*2470*/  IMAD R7, R2.reuse, R8, UR14 ;  /* 0x0000000e02077e24 */ /* 0x044fe2000f8e0208 */
[----:B------:R-:W-:-:S03]  /*2480*/  IADD3 R2, PT, PT, R2, 0x8, RZ ;  /* 0x0000000802027810 */ /* 0x000fc60007ffe0ff */
[C---:B-1-3--:R-:W-:Y:S01]  /*2490*/  IMAD R11, R7.reuse, R9, R6 ;  /* 0x00000009070b7224 */ /* 0x04afe200078e0206 */
[-C--:B------:R-:W-:Y:S02]  /*24a0*/  IADD3 R13, PT, PT, R7, R8.reuse, RZ ;  /* 0x00000008070d7210 */ /* 0x080fe40007ffe0ff */
[----:B------:R-:W-:Y:S01]  /*24b0*/  ISETP.NE.AND P0, PT, R2, R3, PT ;  /* 0x000000030200720c */ /* 0x000fe20003f05270 */
[----:B0-----:R-:W-:Y:S01]  /*24c0*/  IMAD.WIDE.U32 R10, R11, 0x4, R4 ;  /* 0x000000040b0a7825 */ /* 0x001fe200078e0004 */
[----:B------:R-:W-:-:S03]  /*24d0*/  IADD3 R15, PT, PT, R13, R8, RZ ;  /* 0x000000080d0f7210 */ /* 0x000fc60007ffe0ff */
[-CC-:B------:R-:W-:Y:S01]  /*24e0*/  IMAD R17, R13, R9.reuse, R6.reuse ;  /* 0x000000090d117224 */ /* 0x180fe200078e0206 */
[CC--:B------:R-:W-:Y:S01]  /*24f0*/  IADD3 R19, PT, PT, R15.reuse, R8.reuse, RZ ;  /* 0x000000080f137210 */ /* 0x0c0fe20007ffe0ff */
[----:B------:R-:W-:Y:S01]  /*2500*/  IMAD R15, R15, R9, R6 ;  /* 0x000000090f0f7224 */ /* 0x000fe200078e0206 */
[----:B------:R0:W-:Y:S01]  /*2510*/  STG.E desc[UR16][R10.64], RZ ;  /* 0x000000ff0a007986 */ /* 0x0001e2000c101910 */
[----:B------:R-:W-:Y:S01]  /*2520*/  IMAD.WIDE.U32 R16, R17, 0x4, R4 ;  /* 0x0000000411107825 */ /* 0x000fe200078e0004 */
        /* <DEDUP_REMOVED lines=8> */
[C---:B------:R-:W-:Y:S01]  /*25b0*/  IADD3 R18, PT, PT, R23.reuse, R8, RZ ;  /* 0x0000000817127210 */ /* 0x040fe20007ffe0ff */
[----:B------:R-:W-:Y:S01]  /*25c0*/  IMAD R23, R23, R9, R6 ;  /* 0x0000000917177224 */ /* 0x000fe200078e0206 */
[----:B------:R3:W-:Y:S01]  /*25d0*/  STG.E desc[UR16][R14.64], RZ ;  /* 0x000000ff0e007986 */ /* 0x0007e2000c101910 */
[----:B------:R-:W-:-:S04]  /*25e0*/  IMAD.WIDE.U32 R12, R13, 0x4, R4 ;  /* 0x000000040d0c7825 */ /* 0x000fc800078e0004 */
[----:B------:R-:W-:Y:S01]  /*25f0*/  IMAD R21, R18, R9, R6 ;  /* 0x0000000912157224 */ /* 0x000fe200078e0206 */
[----:B------:R3:W-:Y:S01]  /*2600*/  STG.E desc[UR16][R12.64], RZ ;  /* 0x000000ff0c007986 */ /* 0x0007e2000c101910 */
[----:B0-----:R-:W-:-:S04]  /*2610*/  IMAD.WIDE.U32 R10, R7, 0x4, R4 ;  /* 0x00000004070a7825 */ /* 0x001fc800078e0004 */
[--C-:B------:R-:W-:Y:S01]  /*2620*/  IMAD.WIDE.U32 R18, R19, 0x4, R4.reuse ;  /* 0x0000000413127825 */ /* 0x100fe200078e0004 */
[----:B------:R3:W-:Y:S03]  /*2630*/  STG.E desc[UR16][R10.64], RZ ;  /* 0x000000ff0a007986 */ /* 0x0007e6000c101910 */
[--C-:B-1----:R-:W-:Y:S01]  /*2640*/  IMAD.WIDE.U32 R16, R23, 0x4, R4.reuse ;  /* 0x0000000417107825 */ /* 0x102fe200078e0004 */
[----:B------:R3:W-:Y:S03]  /*2650*/  STG.E desc[UR16][R18.64], RZ ;  /* 0x000000ff12007986 */ /* 0x0007e6000c101910 */
[----:B------:R-:W-:Y:S01]  /*2660*/  IMAD.WIDE.U32 R20, R21, 0x4, R4 ;  /* 0x0000000415147825 */ /* 0x000fe200078e0004 */
[----:B------:R3:W-:Y:S04]  /*2670*/  STG.E desc[UR16][R16.64], RZ ;  /* 0x000000ff10007986 */ /* 0x0007e8000c101910 */
[----:B------:R3:W-:Y:S01]  /*2680*/  STG.E desc[UR16][R20.64], RZ ;  /* 0x000000ff14007986 */ /* 0x0007e2000c101910 */
[----:B------:R-:W-:Y:S05]  /*2690*/  @P0 BRA `(.L_x_81) ;  /* 0xfffffffc00740947 */ /* 0x000fea000383ffff */
.L_x_80:
[----:B------:R-:W-:Y:S05]  /*26a0*/  @!P1 EXIT ;  /* 0x000000000000994d */ /* 0x000fea0003800000 */
[----:B------:R-:W-:Y:S02]  /*26b0*/  ISETP.GE.U32.AND P0, PT, R22, 0x4, PT ;  /* 0x000000041600780c */ /* 0x000fe40003f06070 */
[----:B---3--:R-:W-:-:S04]  /*26c0*/  LOP3.LUT R16, R0, 0x3, RZ, 0xc0, !PT ;  /* 0x0000000300107812 */ /* 0x008fc800078ec0ff */
[----:B------:R-:W-:-:S07]  /*26d0*/  ISETP.NE.AND P1, PT, R16, RZ, PT ;  /* 0x000000ff1000720c */ /* 0x000fce0003f25270 */
[----:B------:R-:W-:Y:S06]  /*26e0*/  @!P0 BRA `(.L_x_82) ;  /* 0x00000000004c8947 */ /* 0x000fec0003800000 */
[----:B------:R-:W0:Y:S08]  /*26f0*/  LDC.64 R14, c[0x0][0x3a0] ;  /* 0x0000e800ff0e7b82 */ /* 0x000e300000000a00 */
[----:B------:R-:W2:Y:S01]  /*2700*/  LDC.64 R4, c[0x0][0x388] ;  /* 0x0000e200ff047b82 */ /* 0x000ea20000000a00 */
[C---:B0-----:R-:W-:Y:S01]  /*2710*/  IMAD R7, R3.reuse, R14, UR14 ;  /* 0x0000000e03077e24 */ /* 0x041fe2000f8e020e */
[----:B------:R-:W-:-:S03]  /*2720*/  IADD3 R3, PT, PT, R3, 0x4, RZ ;  /* 0x0000000403037810 */ /* 0x000fc60007ffe0ff */
[C---:B-1----:R-:W-:Y:S01]  /*2730*/  IMAD R9, R7.reuse, R15, R6 ;  /* 0x0000000f07097224 */ /* 0x042fe200078e0206 */
[----:B------:R-:W-:-:S03]  /*2740*/  IADD3 R11, PT, PT, R7, R14, RZ ;  /* 0x0000000e070b7210 */ /* 0x000fc60007ffe0ff */
[----:B--2---:R-:W-:Y:S01]  /*2750*/  IMAD.WIDE.U32 R8, R9, 0x4, R4 ;  /* 0x0000000409087825 */ /* 0x004fe200078e0004 */
        /* <DEDUP_REMOVED lines=8> */
[----:B------:R-:W-:-:S04]  /*27e0*/  IMAD.WIDE.U32 R12, R13, 0x4, R4 ;  /* 0x000000040d0c7825 */ /* 0x000fc800078e0004 */
[----:B------:R-:W-:Y:S01]  /*27f0*/  IMAD.WIDE.U32 R4, R7, 0x4, R4 ;  /* 0x0000000407047825 */ /* 0x000fe200078e0004 */
[----:B------:R0:W-:Y:S04]  /*2800*/  STG.E desc[UR16][R12.64], RZ ;  /* 0x000000ff0c007986 */ /* 0x0001e8000c101910 */
[----:B------:R0:W-:Y:S02]  /*2810*/  STG.E desc[UR16][R4.64], RZ ;  /* 0x000000ff04007986 */ /* 0x0001e4000c101910 */
.L_x_82:
[----:B------:R-:W-:Y:S05]  /*2820*/  @!P1 EXIT ;  /* 0x000000000000994d */ /* 0x000fea0003800000 */
[----:B------:R-:W-:Y:S02]  /*2830*/  ISETP.NE.AND P0, PT, R16, 0x1, PT ;  /* 0x000000011000780c */ /* 0x000fe40003f05270 */
[----:B------:R-:W-:-:S04]  /*2840*/  LOP3.LUT R0, R0, 0x1, RZ, 0xc0, !PT ;  /* 0x0000000100007812 */ /* 0x000fc800078ec0ff */
[----:B------:R-:W-:-:S07]  /*2850*/  ISETP.NE.U32.AND P1, PT, R0, 0x1, PT ;  /* 0x000000010000780c */ /* 0x000fce0003f25070 */
[----:B------:R-:W-:Y:S06]  /*2860*/  @!P0 BRA `(.L_x_83) ;  /* 0x00000000002c8947 */ /* 0x000fec0003800000 */
[----:B0-----:R-:W0:Y:S08]  /*2870*/  LDC.64 R8, c[0x0][0x3a0] ;  /* 0x0000e800ff087b82 */ /* 0x001e300000000a00 */
[----:B------:R-:W2:Y:S01]  /*2880*/  LDC.64 R4, c[0x0][0x388] ;  /* 0x0000e200ff047b82 */ /* 0x000ea20000000a00 */
[C---:B0-----:R-:W-:Y:S01]  /*2890*/  IMAD R7, R3.reuse, R8, UR14 ;  /* 0x0000000e03077e24 */ /* 0x041fe2000f8e0208 */
[----:B------:R-:W-:-:S04]  /*28a0*/  IADD3 R3, PT, PT, R3, 0x2, RZ ;  /* 0x0000000203037810 */ /* 0x000fc80007ffe0ff */
[C---:B------:R-:W-:Y:S01]  /*28b0*/  IADD3 R8, PT, PT, R7.reuse, R8, RZ ;  /* 0x0000000807087210 */ /* 0x040fe20007ffe0ff */
[----:B-1----:R-:W-:-:S04]  /*28c0*/  IMAD R7, R7, R9, R6 ;  /* 0x0000000907077224 */ /* 0x002fc800078e0206 */
[----:B------:R-:W-:Y:S02]  /*28d0*/  IMAD R11, R8, R9, R6 ;  /* 0x00000009080b7224 */ /* 0x000fe400078e0206 */
[----:B--2---:R-:W-:-:S04]  /*28e0*/  IMAD.WIDE.U32 R8, R7, 0x4, R4 ;  /* 0x0000000407087825 */ /* 0x004fc800078e0004 */
[----:B------:R-:W-:Y:S01]  /*28f0*/  IMAD.WIDE.U32 R4, R11, 0x4, R4 ;  /* 0x000000040b047825 */ /* 0x000fe200078e0004 */
[----:B------:R2:W-:Y:S04]  /*2900*/  STG.E desc[UR16][R8.64], RZ ;  /* 0x000000ff08007986 */ /* 0x0005e8000c101910 */
[----:B------:R2:W-:Y:S02]  /*2910*/  STG.E desc[UR16][R4.64], RZ ;  /* 0x000000ff04007986 */ /* 0x0005e4000c101910 */
.L_x_83:
[----:B------:R-:W-:Y:S05]  /*2920*/  @P1 EXIT ;  /* 0x000000000000194d */ /* 0x000fea0003800000 */
[----:B0-2---:R-:W0:Y:S08]  /*2930*/  LDC.64 R8, c[0x0][0x3a0] ;  /* 0x0000e800ff087b82 */ /* 0x005e300000000a00 */
[----:B------:R-:W2:Y:S01]  /*2940*/  LDC.64 R4, c[0x0][0x388] ;  /* 0x0000e200ff047b82 */ /* 0x000ea20000000a00 */
[----:B0-----:R-:W-:-:S04]  /*2950*/  IMAD R3, R3, R8, UR14 ;  /* 0x0000000e03037e24 */ /* 0x001fc8000f8e0208 */
[----:B-1----:R-:W-:-:S04]  /*2960*/  IMAD R3, R3, R9, R6 ;  /* 0x0000000903037224 */ /* 0x002fc800078e0206 */
[----:B--2---:R-:W-:-:S05]  /*2970*/  IMAD.WIDE.U32 R2, R3, 0x4, R4 ;  /* 0x0000000403027825 */ /* 0x004fca00078e0004 */
[----:B------:R-:W-:Y:S01]  /*2980*/  STG.E desc[UR16][R2.64], RZ ;  /* 0x000000ff02007986 */ /* 0x000fe2000c101910 */
[----:B------:R-:W-:Y:S05]  /*2990*/  EXIT ;  /* 0x000000000000794d */ /* 0x000fea0003800000 */
        .weak           $__internal_0_$__cuda_sm3x_div_rn_noftz_f32_slowpath
        .type           $__internal_0_$__cuda_sm3x_div_rn_noftz_f32_slowpath,@function
        .size           $__internal_0_$__cuda_sm3x_div_rn_noftz_f32_slowpath,(.L_x_104 - $__internal_0_$__cuda_sm3x_div_rn_noftz_f32_slowpath)
$__internal_0_$__cuda_sm3x_div_rn_noftz_f32_slowpath:
[----:B------:R-:W-:Y:S01]  /*29a0*/  SHF.R.U32.HI R9, RZ, 0x17, R3 ;  /* 0x00000017ff097819 */ /* 0x000fe20000011603 */
[----:B------:R-:W-:Y:S01]  /*29b0*/  BSSY.RECONVERGENT B0, `(.L_x_84) ;  /* 0x0000065000007945 */ /* 0x000fe20003800200 */
[----:B------:R-:W-:Y:S02]  /*29c0*/  SHF.R.U32.HI R14, RZ, 0x17, R0 ;  /* 0x00000017ff0e7819 */ /* 0x000fe40000011600 */
[----:B------:R-:W-:Y:S02]  /*29d0*/  LOP3.LUT R9, R9, 0xff, RZ, 0xc0, !PT ;  /* 0x000000ff09097812 */ /* 0x000fe400078ec0ff */
[----:B------:R-:W-:Y:S02]  /*29e0*/  LOP3.LUT R14, R14, 0xff, RZ, 0xc0, !PT ;  /* 0x000000ff0e0e7812 */ /* 0x000fe400078ec0ff */
[----:B------:R-:W-:Y:S02]  /*29f0*/  IADD3 R10, PT, PT, R9, -0x1, RZ ;  /* 0xffffffff090a7810 */ /* 0x000fe40007ffe0ff */
[----:B------:R-:W-:-:S02]  /*2a00*/  IADD3 R15, PT, PT, R14, -0x1, RZ ;  /* 0xffffffff0e0f7810 */ /* 0x000fc40007ffe0ff */
[----:B------:R-:W-:-:S04]  /*2a10*/  ISETP.GT.U32.AND P0, PT, R10, 0xfd, PT ;  /* 0x000000fd0a00780c */ /* 0x000fc80003f04070 */
[----:B------:R-:W-:Y:S02]  /*2a20*/  ISETP.GT.U32.OR P0, PT, R15, 0xfd, P0 ;  /* 0x000000fd0f00780c */ /* 0x000fe40000704470 */
[----:B------:R-:W-:-:S11]  /*2a30*/  MOV R15, R3 ;  /* 0x00000003000f7202 */ /* 0x000fd60000000f00 */
[----:B------:R-:W-:Y:S01]  /*2a40*/  @!P0 MOV R10, RZ ;  /* 0x000000ff000a8202 */ /* 0x000fe20000000f00 */
[----:B------:R-:W-:Y:S06]  /*2a50*/  @!P0 BRA `(.L_x_85) ;  /* 0x0000000000648947 */ /* 0x000fec0003800000 */
[----:B------:R-:W-:Y:S02]  /*2a60*/  FSETP.GTU.FTZ.AND P0, PT, |R0|, +INF , PT ;  /* 0x7f8000000000780b */ /* 0x000fe40003f1c200 */
[----:B------:R-:W-:-:S04]  /*2a70*/  FSETP.GTU.FTZ.AND P1, PT, |R3|, +INF , PT ;  /* 0x7f8000000300780b */ /* 0x000fc80003f3c200 */
[----:B------:R-:W-:-:S13]  /*2a80*/  PLOP3.LUT P0, PT, P0, P1, PT, 0xf8, 0x8f ;  /* 0x00000000008f781c */ /* 0x000fda0000703f70 */
[----:B------:R-:W-:Y:S05]  /*2a90*/  @P0 BRA `(.L_x_86) ;  /* 0x0000000400540947 */ /* 0x000fea0003800000 */
[----:B------:R-:W-:-:S13]  /*2aa0*/  LOP3.LUT P0, RZ, R15, 0x7fffffff, R0, 0xc8, !PT ;  /* 0x7fffffff0fff7812 */ /* 0x000fda000780c800 */
[----:B------:R-:W-:Y:S05]  /*2ab0*/  @!P0 BRA `(.L_x_87) ;  /* 0x0000000400448947 */ /* 0x000fea0003800000 */
[C---:B------:R-:W-:Y:S02]  /*2ac0*/  FSETP.NEU.FTZ.AND P2, PT, |R0|.reuse, +INF , PT ;  /* 0x7f8000000000780b */ /* 0x040fe40003f5d200 */
[----:B------:R-:W-:Y:S02]  /*2ad0*/  FSETP.NEU.FTZ.AND P1, PT, |R3|, +INF , PT ;  /* 0x7f8000000300780b */ /* 0x000fe40003f3d200 */
[----:B------:R-:W-:-:S11]  /*2ae0*/  FSETP.NEU.FTZ.AND P0, PT, |R0|, +INF , PT ;  /* 0x7f8000000000780b */ /* 0x000fd60003f1d200 */
[----:B------:R-:W-:Y:S05]  /*2af0*/  @!P1 BRA !P2, `(.L_x_87) ;  /* 0x0000000400349947 */ /* 0x000fea0005000000 */
[----:B------:R-:W-:-:S04]  /*2b00*/  LOP3.LUT P2, RZ, R0, 0x7fffffff, RZ, 0xc0, !PT ;  /* 0x7fffffff00ff7812 */ /* 0x000fc8000784c0ff */
[----:B------:R-:W-:-:S13]  /*2b10*/  PLOP3.LUT P1, PT, P1, P2, PT, 0x2f, 0xf2 ;  /* 0x0000000000f2781c */ /* 0x000fda0000f24577 */
[----:B------:R-:W-:Y:S05]  /*2b20*/  @P1 BRA `(.L_x_88) ;  /* 0x0000000400201947 */ /* 0x000fea0003800000 */
[----:B------:R-:W-:-:S04]  /*2b30*/  LOP3.LUT P1, RZ, R15, 0x7fffffff, RZ, 0xc0, !PT ;  /* 0x7fffffff0fff7812 */ /* 0x000fc8000782c0ff */
[----:B------:R-:W-:-:S13]  /*2b40*/  PLOP3.LUT P0, PT, P0, P1, PT, 0x2f, 0xf2 ;  /* 0x0000000000f2781c */ /* 0x000fda0000702577 */
[----:B------:R-:W-:Y:S05]  /*2b50*/  @P0 BRA `(.L_x_89) ;  /* 0x0000000400080947 */ /* 0x000fea0003800000 */
[----:B------:R-:W-:-:S04]  /*2b60*/  IADD3 R10, PT, PT, R14, -0x1, RZ ;  /* 0xffffffff0e0a7810 */ /* 0x000fc80007ffe0ff */
[----:B------:R-:W-:Y:S02]  /*2b70*/  ISETP.GE.AND P0, PT, R10, RZ, PT ;  /* 0x000000ff0a00720c */ /* 0x000fe40003f06270 */
[----:B------:R-:W-:-:S04]  /*2b80*/  IADD3 R10, PT, PT, R9, -0x1, RZ ;  /* 0xffffffff090a7810 */ /* 0x000fc80007ffe0ff */
[----:B------:R-:W-:-:S07]  /*2b90*/  ISETP.GE.AND P1, PT, R10, RZ, PT ;  /* 0x000000ff0a00720c */ /* 0x000fce0003f26270 */
[----:B------:R-:W-:Y:S01]  /*2ba0*/  @P0 MOV R10, RZ ;  /* 0x000000ff000a0202 */ /* 0x000fe20000000f00 */
[----:B------:R-:W-:Y:S01]  /*2bb0*/  @!P0 FFMA R0, R0, 1.84467440737095516160e+19, RZ ;  /* 0x5f80000000008823 */ /* 0x000fe200000000ff */
[----:B------:R-:W-:-:S04]  /*2bc0*/  @!P0 MOV R10, 0xffffffc0 ;  /* 0xffffffc0000a8802 */ /* 0x000fc80000000f00 */
[----:B------:R-:W-:Y:S01]  /*2bd0*/  @!P1 FFMA R15, R3, 1.84467440737095516160e+19, RZ ;  /* 0x5f800000030f9823 */ /* 0x000fe200000000ff */
[----:B------:R-:W-:-:S07]  /*2be0*/  @!P1 IADD3 R10, PT, PT, R10, 0x40, RZ ;  /* 0x000000400a0a9810 */ /* 0x000fce0007ffe0ff */
.L_x_85:
[----:B------:R-:W-:Y:S01]  /*2bf0*/  LEA R16, R9, 0xc0800000, 0x17 ;  /* 0xc080000009107811 */ /* 0x000fe200078eb8ff */
[----:B------:R-:W-:Y:S01]  /*2c00*/  BSSY.RECONVERGENT B1, `(.L_x_90) ;  /* 0x0000036000017945 */ /* 0x000fe20003800200 */
[----:B------:R-:W-:Y:S02]  /*2c10*/  IADD3 R14, PT, PT, R14, -0x7f, RZ ;  /* 0xffffff810e0e7810 */ /* 0x000fe40007ffe0ff */
[----:B------:R-:W-:-:S03]  /*2c20*/  IADD3 R19, PT, PT, -R16, R15, RZ ;  /* 0x0000000f10137210 */ /* 0x000fc60007ffe1ff */
[C---:B------:R-:W-:Y:S01]  /*2c30*/  IMAD R0, R14.reuse, -0x800000, R0 ;  /* 0xff8000000e007824 */ /* 0x040fe200078e0200 */
[----:B------:R0:W1:Y:S01]  /*2c40*/  MUFU.RCP R16, R19 ;  /* 0x0000001300107308 */ /* 0x0000620000001000 */
[----:B------:R-:W-:Y:S01]  /*2c50*/  FADD.FTZ R15, -R19, -RZ ;  /* 0x800000ff130f7221 */ /* 0x000fe20000010100 */
[----:B0-----:R-:W-:-:S04]  /*2c60*/  IADD3 R19, PT, PT, R14, 0x7f, -R9 ;  /* 0x0000007f0e137810 */ /* 0x001fc80007ffe809 */
[----:B------:R-:W-:Y:S01]  /*2c70*/  IADD3 R19, PT, PT, R19, R10, RZ ;  /* 0x0000000a13137210 */ /* 0x000fe20007ffe0ff */
[----:B-1----:R-:W-:-:S04]  /*2c80*/  FFMA R17, R16, R15, 1 ;  /* 0x3f80000010117423 */ /* 0x002fc8000000000f */
[----:B------:R-:W-:-:S04]  /*2c90*/  FFMA R17, R16, R17, R16 ;  /* 0x0000001110117223 */ /* 0x000fc80000000010 */
[----:B------:R-:W-:-:S04]  /*2ca0*/  FFMA R16, R0, R17, RZ ;  /* 0x0000001100107223 */ /* 0x000fc800000000ff */
[----:B------:R-:W-:-:S04]  /*2cb0*/  FFMA R18, R15, R16, R0 ;  /* 0x000000100f127223 */ /* 0x000fc80000000000 */
[----:B------:R-:W-:-:S04]  /*2cc0*/  FFMA R18, R17, R18, R16 ;  /* 0x0000001211127223 */ /* 0x000fc80000000010 */
[----:B------:R-:W-:-:S04]  /*2cd0*/  FFMA R15, R15, R18, R0 ;  /* 0x000000120f0f7223 */ /* 0x000fc80000000000 */
[----:B------:R-:W-:-:S05]  /*2ce0*/  FFMA R0, R17, R15, R18 ;  /* 0x0000000f11007223 */ /* 0x000fca0000000012 */
[----:B------:R-:W-:-:S04]  /*2cf0*/  SHF.R.U32.HI R9, RZ, 0x17, R0 ;  /* 0x00000017ff097819 */ /* 0x000fc80000011600 */
[----:B------:R-:W-:-:S04]  /*2d00*/  LOP3.LUT R10, R9, 0xff, RZ, 0xc0, !PT ;  /* 0x000000ff090a7812 */ /* 0x000fc800078ec0ff */
[----:B------:R-:W-:-:S04]  /*2d10*/  IADD3 R9, PT, PT, R10, R19, RZ ;  /* 0x000000130a097210 */ /* 0x000fc80007ffe0ff */
[----:B------:R-:W-:-:S04]  /*2d20*/  IADD3 R10, PT, PT, R9, -0x1, RZ ;  /* 0xffffffff090a7810 */ /* 0x000fc80007ffe0ff */
[----:B------:R-:W-:-:S13]  /*2d30*/  ISETP.GE.U32.AND P0, PT, R10, 0xfe, PT ;  /* 0x000000fe0a00780c */ /* 0x000fda0003f06070 */
[----:B------:R-:W-:Y:S05]  /*2d40*/  @!P0 BRA `(.L_x_91) ;  /* 0x0000000000808947 */ /* 0x000fea0003800000 */
[----:B------:R-:W-:-:S13]  /*2d50*/  ISETP.GT.AND P0, PT, R9, 0xfe, PT ;  /* 0x000000fe0900780c */ /* 0x000fda0003f04270 */
[----:B------:R-:W-:Y:S05]  /*2d60*/  @P0 BRA `(.L_x_92) ;  /* 0x00000000006c0947 */ /* 0x000fea0003800000 */
[----:B------:R-:W-:-:S13]  /*2d70*/  ISETP.GE.AND P0, PT, R9, 0x1, PT ;  /* 0x000000010900780c */ /* 0x000fda0003f06270 */
[----:B------:R-:W-:Y:S05]  /*2d80*/  @P0 BRA `(.L_x_93) ;  /* 0x0000000000740947 */ /* 0x000fea0003800000 */
[----:B------:R-:W-:Y:S02]  /*2d90*/  ISETP.GE.AND P0, PT, R9, -0x18, PT ;  /* 0xffffffe80900780c */ /* 0x000fe40003f06270 */
[----:B------:R-:W-:-:S11]  /*2da0*/  LOP3.LUT R0, R0, 0x80000000, RZ, 0xc0, !PT ;  /* 0x8000000000007812 */ /* 0x000fd600078ec0ff */
[----:B------:R-:W-:Y:S05]  /*2db0*/  @!P0 BRA `(.L_x_93) ;  /* 0x0000000000688947 */ /* 0x000fea0003800000 */
[CCC-:B------:R-:W-:Y:S01]  /*2dc0*/  FFMA.RZ R10, R17.reuse, R15.reuse, R18.reuse ;  /* 0x0000000f110a7223 */ /* 0x1c0fe2000000c012 */
[CCC-:B------:R-:W-:Y:S01]  /*2dd0*/  FFMA.RP R14, R17.reuse, R15.reuse, R18.reuse ;  /* 0x0000000f110e7223 */ /* 0x1c0fe20000008012 */
[----:B------:R-:W-:Y:S01]  /*2de0*/  FFMA.RM R17, R17, R15, R18 ;  /* 0x0000000f11117223 */ /* 0x000fe20000004012 */
[C---:B------:R-:W-:Y:S02]  /*2df0*/  IADD3 R15, PT, PT, R9.reuse, 0x20, RZ ;  /* 0x00000020090f7810 */ /* 0x040fe40007ffe0ff */
[----:B------:R-:W-:Y:S02]  /*2e00*/  LOP3.LUT R10, R10, 0x7fffff, RZ, 0xc0, !PT ;  /* 0x007fffff0a0a7812 */ /* 0x000fe400078ec0ff */
[C---:B------:R-:W-:Y:S02]  /*2e10*/  ISETP.NE.AND P2, PT, R9.reuse, RZ, PT ;  /* 0x000000ff0900720c */ /* 0x040fe40003f45270 */
[----:B------:R-:W-:Y:S02]  /*2e20*/  LOP3.LUT R10, R10, 0x800000, RZ, 0xfc, !PT ;  /* 0x008000000a0a7812 */ /* 0x000fe400078efcff */
[----:B------:R-:W-:-:S02]  /*2e30*/  ISETP.NE.AND P1, PT, R9, RZ, PT ;  /* 0x000000ff0900720c */ /* 0x000fc40003f25270 */
[----:B------:R-:W-:Y:S02]  /*2e40*/  IADD3 R9, PT, PT, -R9, RZ, RZ ;  /* 0x000000ff09097210 */ /* 0x000fe40007ffe1ff */
[----:B------:R-:W-:Y:S02]  /*2e50*/  SHF.L.U32 R15, R10, R15, RZ ;  /* 0x0000000f0a0f7219 */ /* 0x000fe400000006ff */
[----:B------:R-:W-:Y:S02]  /*2e60*/  FSETP.NEU.FTZ.AND P0, PT, R14, R17, PT ;  /* 0x000000110e00720b */ /* 0x000fe40003f1d000 */
[----:B------:R-:W-:Y:S02]  /*2e70*/  SEL R9, R9, RZ, P2 ;  /* 0x000000ff09097207 */ /* 0x000fe40001000000 */
[----:B------:R-:W-:Y:S02]  /*2e80*/  ISETP.NE.AND P1, PT, R15, RZ, P1 ;  /* 0x000000ff0f00720c */ /* 0x000fe40000f25270 */
[----:B------:R-:W-:-:S02]  /*2e90*/  SHF.R.U32.HI R14, RZ, R9, R10 ;  /* 0x00000009ff0e7219 */ /* 0x000fc4000001160a */
[----:B------:R-:W-:Y:S02]  /*2ea0*/  PLOP3.LUT P0, PT, P0, P1, PT, 0xf8, 0x8f ;  /* 0x00000000008f781c */ /* 0x000fe40000703f70 */
[----:B------:R-:W-:Y:S02]  /*2eb0*/  SHF.R.U32.HI R10, RZ, 0x1, R14 ;  /* 0x00000001ff0a7819 */ /* 0x000fe4000001160e */
[----:B------:R-:W-:-:S04]  /*2ec0*/  SEL R9, RZ, 0x1, !P0 ;  /* 0x00000001ff097807 */ /* 0x000fc80004000000 */
[----:B------:R-:W-:-:S04]  /*2ed0*/  LOP3.LUT R9, R9, 0x1, R10, 0xf8, !PT ;  /* 0x0000000109097812 */ /* 0x000fc800078ef80a */
[----:B------:R-:W-:-:S04]  /*2ee0*/  LOP3.LUT R9, R9, R14, RZ, 0xc0, !PT ;  /* 0x0000000e09097212 */ /* 0x000fc800078ec0ff */
[----:B------:R-:W-:-:S04]  /*2ef0*/  IADD3 R9, PT, PT, R10, R9, RZ ;  /* 0x000000090a097210 */ /* 0x000fc80007ffe0ff */
[----:B------:R-:W-:Y:S01]  /*2f00*/  LOP3.LUT R0, R9, R0, RZ, 0xfc, !PT ;  /* 0x0000000009007212 */ /* 0x000fe200078efcff */
[----:B------:R-:W-:Y:S06]  /*2f10*/  BRA `(.L_x_93) ;  /* 0x0000000000107947 */ /* 0x000fec0003800000 */
.L_x_92:
[----:B------:R-:W-:-:S04]  /*2f20*/  LOP3.LUT R0, R0, 0x80000000, RZ, 0xc0, !PT ;  /* 0x8000000000007812 */ /* 0x000fc800078ec0ff */
[----:B------:R-:W-:Y:S01]  /*2f30*/  LOP3.LUT R0, R0, 0x7f800000, RZ, 0xfc, !PT ;  /* 0x7f80000000007812 */ /* 0x000fe200078efcff */
[----:B------:R-:W-:Y:S06]  /*2f40*/  BRA `(.L_x_93) ;  /* 0x0000000000047947 */ /* 0x000fec0003800000 */
.L_x_91:
[----:B------:R-:W-:-:S07]  /*2f50*/  LEA R0, R19, R0, 0x17 ;  /* 0x0000000013007211 */ /* 0x000fce00078eb8ff */
.L_x_93:
[----:B------:R-:W-:Y:S05]  /*2f60*/  BSYNC.RECONVERGENT B1 ;  /* 0x0000000000017941 */ /* 0x000fea0003800200 */
.L_x_90:
[----:B------:R-:W-:Y:S05]  /*2f70*/  BRA `(.L_x_94) ;  /* 0x0000000000207947 */ /* 0x000fea0003800000 */
.L_x_89:
[----:B------:R-:W-:-:S04]  /*2f80*/  LOP3.LUT R0, R15, 0x80000000, R0, 0x48, !PT ;  /* 0x800000000f007812 */ /* 0x000fc800078e4800 */
[----:B------:R-:W-:Y:S01]  /*2f90*/  LOP3.LUT R0, R0, 0x7f800000, RZ, 0xfc, !PT ;  /* 0x7f80000000007812 */ /* 0x000fe200078efcff */
[----:B------:R-:W-:Y:S06]  /*2fa0*/  BRA `(.L_x_94) ;  /* 0x0000000000147947 */ /* 0x000fec0003800000 */
.L_x_88:
[----:B------:R-:W-:Y:S01]  /*2fb0*/  LOP3.LUT R0, R15, 0x80000000, R0, 0x48, !PT ;  /* 0x800000000f007812 */ /* 0x000fe200078e4800 */
[----:B------:R-:W-:Y:S06]  /*2fc0*/  BRA `(.L_x_94) ;  /* 0x00000000000c7947 */ /* 0x000fec0003800000 */
.L_x_87:
[----:B------:R-:W0:Y:S01]  /*2fd0*/  MUFU.RSQ R0, -QNAN ;  /* 0xffc0000000007908 */ /* 0x000e220000001400 */
[----:B------:R-:W-:Y:S05]  /*2fe0*/  BRA `(.L_x_94) ;  /* 0x0000000000047947 */ /* 0x000fea0003800000 */
.L_x_86:
[----:B------:R-:W-:-:S07]  /*2ff0*/  FADD.FTZ R0, R0, R3 ;  /* 0x0000000300007221 */ /* 0x000fce0000010000 */
.L_x_94:
[----:B------:R-:W-:Y:S05]  /*3000*/  BSYNC.RECONVERGENT B0 ;  /* 0x0000000000007941 */ /* 0x000fea0003800200 */
.L_x_84:
[----:B------:R-:W-:-:S04]  /*3010*/  HFMA2 R9, -RZ, RZ, 0, 0 ;  /* 0x00000000ff097431 */ /* 0x000fc800000001ff */
[----:B0-----:R-:W-:Y:S05]  /*3020*/  RET.REL.NODEC R8 `(_Z12cudaMeanPoolPfS_iiiiii) ;  /* 0xffffffcc08f47950 */ /* 0x001fea0003c3ffff */
.L_x_95:
        /* <DEDUP_REMOVED lines=13> */
.L_x_104:


//--------------------- .text._Z10cudaConv2DPfS_S_iiiiii --------------------------
	.section	.text._Z10cudaConv2DPfS_S_iiiiii,"ax",@progbits
	.align	128
        .global         _Z10cudaConv2DPfS_S_iiiiii
        .type           _Z10cudaConv2DPfS_S_iiiiii,@function
        .size           _Z10cudaConv2DPfS_S_iiiiii,(.L_x_108 - _Z10cudaConv2DPfS_S_iiiiii)
        .other          _Z10cudaConv2DPfS_S_iiiiii,@"STO_CUDA_ENTRY STV_DEFAULT"
_Z10cudaConv2DPfS_S_iiiiii:
.text._Z10cudaConv2DPfS_S_iiiiii:
[----:B------:R-:W-:Y:S01]  /*0000*/  LDC R1, c[0x0][0x37c] ;  /* 0x0000df00ff017b82 */ /* 0x000fe20000000800 */
[----:B------:R-:W0:Y:S07]  /*0010*/  S2R R0, SR_TID.X ;  /* 0x0000000000007919 */ /* 0x000e2e0000002100 */
[----:B------:R-:W0:Y:S08]  /*0020*/  LDC.64 R2, c[0x0][0x3a8] ;  /* 0x0000ea00ff027b82 */ /* 0x000e300000000a00 */
[----:B------:R-:W1:Y:S01]  /*0030*/  S2UR UR19, SR_CTAID.X ;  /* 0x00000000001379c3 */ /* 0x000e620000002500 */
[----:B0-----:R-:W-:-:S04]  /*0040*/  ISETP.GE.AND P0, PT, R0, R3, PT ;  /* 0x000000030000720c */ /* 0x001fc80003f06270 */
[----:B-1----:R-:W-:-:S13]  /*0050*/  ISETP.LE.OR P0, PT, R2, UR19, P0 ;  /* 0x0000001302007c0c */ /* 0x002fda0008703670 */
[----:B------:R-:W-:Y:S05]  /*0060*/  @P0 EXIT ;  /* 0x000000000000094d */ /* 0x000fea0003800000 */
[----:B------:R-:W0:Y:S01]  /*0070*/  LDCU.64 UR4, c[0x0][0x3a0] ;  /* 0x00007400ff0477ac */ /* 0x000e220008000a00 */
[----:B------:R-:W-:Y:S01]  /*0080*/  HFMA2 R16, -RZ, RZ, 0, 0 ;  /* 0x00000000ff107431 */ /* 0x000fe200000001ff */
[----:B------:R-:W1:Y:S01]  /*0090*/  LDCU.64 UR16, c[0x0][0x358] ;  /* 0x00006b00ff1077ac */ /* 0x000e620008000a00 */
[----:B0-----:R-:W-:-:S04]  /*00a0*/  UISETP.LT.AND UP0, UPT, UR4, UR5, UPT ;  /* 0x000000050400728c */ /* 0x001fc8000bf01270 */
[----:B------:R-:W-:-:S04]  /*00b0*/  USEL UR4, UR4, UR5, UP0 ;  /* 0x0000000504047287 */ /* 0x000fc80008000000 */
[----:B------:R-:W-:-:S09]  /*00c0*/  UISETP.GE.AND UP0, UPT, UR4, 0x1, UPT ;  /* 0x000000010400788c */ /* 0x000fd2000bf06270 */
[----:B-1----:R-:W-:Y:S05]  /*00d0*/  BRA.U !UP0, `(.L_x_96) ;  /* 0x0000001108087547 */ /* 0x002fea000b800000 */
[----:B------:R-:W0:Y:S01]  /*00e0*/  LDC.64 R2, c[0x0][0x398] ;  /* 0x0000e600ff027b82 */ /* 0x000e220000000a00 */
[----:B------:R-:W-:Y:S01]  /*00f0*/  MOV R16, RZ ;  /* 0x000000ff00107202 */ /* 0x000fe20000000f00 */
[----:B------:R-:W-:Y:S02]  /*0100*/  ULOP3.LUT UR28, UR5, 0x3, URZ, 0xc0, !UPT ;  /* 0x00000003051c7892 */ /* 0x000fe4000f8ec0ff */
[----:B------:R-:W-:Y:S01]  /*0110*/  ULOP3.LUT UR7, UR5, 0x7ffffff8, URZ, 0xc0, !UPT ;  /* 0x7ffffff805077892 */ /* 0x000fe2000f8ec0ff */
[----:B------:R-:W-:Y:S01]  /*0120*/  UMOV UR4, URZ ;  /* 0x000000ff00047c82 */ /* 0x000fe20008000000 */
[----:B0-----:R-:W-:-:S10]  /*0130*/  IMAD R3, R3, R2, RZ ;  /* 0x0000000203037224 */ /* 0x001fd400078e02ff */
.L_x_102:
[----:B------:R-:W0:Y:S01]  /*0140*/  LDCU UR5, c[0x0][0x398] ;  /* 0x00007300ff0577ac */ /* 0x000e220008000800 */
[----:B------:R-:W1:Y:S01]  /*0150*/  LDCU.64 UR14, c[0x0][0x398] ;  /* 0x00007300ff0e77ac */ /* 0x000e620008000a00 */
[----:B------:R-:W2:Y:S01]  /*0160*/  LDCU.64 UR20, c[0x0][0x3a0] ;  /* 0x00007400ff1477ac */ /* 0x000ea20008000a00 */
[----:B------:R-:W-:Y:S02]  /*0170*/  UIADD3 UR29, UPT, UPT, UR19, UR4, URZ ;  /* 0x00000004131d7290 */ /* 0x000fe4000fffe0ff */
[----:B0-----:R-:W-:Y:S02]  /*0180*/  UIMAD UR11, UR5, 0x5, UR19 ;  /* 0x00000005050b78a4 */ /* 0x001fe4000f8e0213 */
[----:B------:R-:W-:Y:S02]  /*0190*/  ULEA UR6, UR5, UR19, 0x1 ;  /* 0x0000001305067291 */ /* 0x000fe4000f8e08ff */
[----:B------:R-:W-:Y:S01]  /*01a0*/  UIMAD UR9, UR5, 0x3, UR19 ;  /* 0x00000003050978a4 */ /* 0x000fe2000f8e0213 */
[----:B-1----:R-:W-:Y:S01]  /*01b0*/  MOV R11, UR15 ;  /* 0x0000000f000b7c02 */ /* 0x002fe20008000f00 */
[----:B------:R-:W-:-:S02]  /*01c0*/  ULEA UR10, UR5, UR19, 0x2 ;  /* 0x00000013050a7291 */ /* 0x000fc4000f8e10ff */
[----:B------:R-:W-:Y:S02]  /*01d0*/  UIMAD UR12, UR5, 0x6, UR19 ;  /* 0x00000006050c78a4 */ /* 0x000fe4000f8e0213 */
[----:B------:R-:W-:Y:S01]  /*01e0*/  UIMAD UR13, UR5, 0x7, UR19 ;  /* 0x00000007050d78a4 */ /* 0x000fe2000f8e0213 */
[C-C-:B------:R-:W-:Y:S01]  /*01f0*/  IMAD R5, R11.reuse, UR29, R0.reuse ;  /* 0x0000001d0b057c24 */ /* 0x140fe2000f8e0200 */
[----:B------:R-:W-:Y:S02]  /*0200*/  UIADD3 UR5, UPT, UPT, UR4, UR14, UR19 ;  /* 0x0000000e04057290 */ /* 0x000fe4000fffe013 */
[----:B------:R-:W-:Y:S02]  /*0210*/  UIADD3 UR6, UPT, UPT, UR6, UR4, URZ ;  /* 0x0000000406067290 */ /* 0x000fe4000fffe0ff */
[----:B------:R-:W-:Y:S02]  /*0220*/  UIADD3 UR9, UPT, UPT, UR9, UR4, URZ ;  /* 0x0000000409097290 */ /* 0x000fe4000fffe0ff */
[----:B------:R-:W-:Y:S01]  /*0230*/  UIADD3 UR10, UPT, UPT, UR10, UR4, URZ ;  /* 0x000000040a0a7290 */ /* 0x000fe2000fffe0ff */
[C-C-:B------:R-:W-:Y:S01]  /*0240*/  IMAD R4, R11.reuse, UR5, R0.reuse ;  /* 0x000000050b047c24 */ /* 0x140fe2000f8e0200 */
[----:B------:R-:W-:Y:S01]  /*0250*/  UIADD3 UR11, UPT, UPT, UR11, UR4, URZ ;  /* 0x000000040b0b7290 */ /* 0x000fe2000fffe0ff */
[C-C-:B------:R-:W-:Y:S01]  /*0260*/  IMAD R6, R11.reuse, UR6, R0.reuse ;  /* 0x000000060b067c24 */ /* 0x140fe2000f8e0200 */
[----:B------:R-:W-:Y:S01]  /*0270*/  UIADD3 UR12, UPT, UPT, UR12, UR4, URZ ;  /* 0x000000040c0c7290 */ /* 0x000fe2000fffe0ff */
[C-C-:B------:R-:W-:Y:S01]  /*0280*/  IMAD R7, R11.reuse, UR9, R0.reuse ;  /* 0x000000090b077c24 */ /* 0x140fe2000f8e0200 */
[----:B------:R-:W-:Y:S01]  /*0290*/  UIADD3 UR13, UPT, UPT, UR13, UR4, URZ ;  /* 0x000000040d0d7290 */ /* 0x000fe2000fffe0ff */
[C-C-:B------:R-:W-:Y:S01]  /*02a0*/  IMAD R8, R11.reuse, UR10, R0.reuse ;  /* 0x0000000a0b087c24 */ /* 0x140fe2000f8e0200 */
[----:B--2---:R-:W-:Y:S01]  /*02b0*/  UIMAD UR30, UR4, UR20, URZ ;  /* 0x00000014041e72a4 */ /* 0x004fe2000f8e02ff */
[C-C-:B------:R-:W-:Y:S01]  /*02c0*/  IMAD R9, R11.reuse, UR11, R0.reuse ;  /* 0x0000000b0b097c24 */ /* 0x140fe2000f8e0200 */
[----:B------:R-:W-:Y:S01]  /*02d0*/  UIADD3 UR4, UPT, UPT, UR4, 0x1, URZ ;  /* 0x0000000104047890 */ /* 0x000fe2000fffe0ff */
[C-C-:B------:R-:W-:Y:S01]  /*02e0*/  IMAD R10, R11.reuse, UR12, R0.reuse ;  /* 0x0000000c0b0a7c24 */ /* 0x140fe2000f8e0200 */
[----:B------:R-:W-:Y:S01]  /*02f0*/  UIADD3 UR31, UPT, UPT, UR30, UR21, URZ ;  /* 0x000000151e1f7290 */ /* 0x000fe2000fffe0ff */
[----:B------:R-:W-:Y:S01]  /*0300*/  IMAD R11, R11, UR13, R0 ;  /* 0x0000000d0b0b7c24 */ /* 0x000fe2000f8e0200 */
[----:B------:R-:W-:-:S02]  /*0310*/  UIMAD UR8, UR21, 0x3, UR30 ;  /* 0x00000003150878a4 */ /* 0x000fc4000f8e021e */
[----:B------:R-:W-:Y:S01]  /*0320*/  UISETP.NE.AND UP0, UPT, UR4, UR20, UPT ;  /* 0x000000140400728c */ /* 0x000fe2000bf05270 */
[----:B------:R-:W-:-:S10]  /*0330*/  UMOV UR5, URZ ;  /* 0x000000ff00057c82 */ /* 0x000fd40008000000 */
.L_x_101:
[----:B------:R-:W0:Y:S01]  /*0340*/  LDCU UR9, c[0x0][0x3a4] ;  /* 0x00007480ff0977ac */ /* 0x000e220008000800 */
[----:B------:R-:W-:Y:S01]  /*0350*/  UMOV UR6, URZ ;  /* 0x000000ff00067c82 */ /* 0x000fe20008000000 */
[----:B0-----:R-:W-:-:S09]  /*0360*/  UISETP.GE.U32.AND UP1, UPT, UR9, 0x8, UPT ;  /* 0x000000080900788c */ /* 0x001fd2000bf26070 */
[----:B------:R-:W-:Y:S05]  /*0370*/  BRA.U !UP1, `(.L_x_97) ;  /* 0x0000000509ac7547 */ /* 0x000fea000b800000 */
[----:B------:R-:W-:Y:S01]  /*0380*/  ULEA UR6, UR9, UR30, 0x1 ;  /* 0x0000001e09067291 */ /* 0x000fe2000f8e08ff */
[----:B------:R-:W-:Y:S01]  /*0390*/  IADD3 R2, PT, PT, R4, UR5, RZ ;  /* 0x0000000504027c10 */ /* 0x000fe2000fffe0ff */
[----:B------:R-:W-:Y:S01]  /*03a0*/  ULEA UR10, UR9, UR30, 0x2 ;  /* 0x0000001e090a7291 */ /* 0x000fe2000f8e10ff */
[----:B------:R-:W-:Y:S01]  /*03b0*/  VIADD R18, R6, UR5 ;  /* 0x0000000506127c36 */ /* 0x000fe20008000000 */
[----:B------:R-:W-:Y:S01]  /*03c0*/  UIMAD UR11, UR9, 0x5, UR30 ;  /* 0x00000005090b78a4 */ /* 0x000fe2000f8e021e */
[----:B------:R-:W-:Y:S01]  /*03d0*/  IADD3 R24, PT, PT, R7, UR5, RZ ;  /* 0x0000000507187c10 */ /* 0x000fe2000fffe0ff */
[----:B------:R-:W-:Y:S01]  /*03e0*/  UIMAD UR12, UR9, 0x6, UR30 ;  /* 0x00000006090c78a4 */ /* 0x000fe2000f8e021e */
[----:B------:R-:W-:Y:S01]  /*03f0*/  IADD3 R26, PT, PT, R8, UR5, RZ ;  /* 0x00000005081a7c10 */ /* 0x000fe2000fffe0ff */
[----:B------:R-:W-:Y:S01]  /*0400*/  UIMAD UR13, UR9, 0x7, UR30 ;  /* 0x00000007090d78a4 */ /* 0x000fe2000f8e021e */
[----:B------:R-:W-:Y:S01]  /*0410*/  IADD3 R28, PT, PT, R9, UR5, RZ ;  /* 0x00000005091c7c10 */ /* 0x000fe2000fffe0ff */
[----:B------:R-:W-:Y:S01]  /*0420*/  VIADD R25, R11, UR5 ;  /* 0x000000050b197c36 */ /* 0x000fe20008000000 */
[----:B------:R-:W-:Y:S01]  /*0430*/  IADD3 R19, PT, PT, R10, UR5, RZ ;  /* 0x000000050a137c10 */ /* 0x000fe2000fffe0ff */
[----:B------:R-:W-:Y:S01]  /*0440*/  UIADD3 UR24, UPT, UPT, -UR7, URZ, URZ ;  /* 0x000000ff07187290 */ /* 0x000fe2000fffe1ff */
[----:B------:R-:W-:Y:S01]  /*0450*/  IADD3 R27, PT, PT, R5, UR5, RZ ;  /* 0x00000005051b7c10 */ /* 0x000fe2000fffe0ff */
[----:B------:R-:W-:-:S02]  /*0460*/  UIADD3 UR14, UPT, UPT, UR31, UR5, URZ ;  /* 0x000000051f0e7290 */ /* 0x000fc4000fffe0ff */
[----:B------:R-:W-:Y:S02]  /*0470*/  UIADD3 UR15, UPT, UPT, UR8, UR5, URZ ;  /* 0x00000005080f7290 */ /* 0x000fe4000fffe0ff */
[----:B------:R-:W-:Y:S01]  /*0480*/  UIADD3 UR18, UPT, UPT, UR30, UR5, URZ ;  /* 0x000000051e127290 */ /* 0x000fe2000fffe0ff */
[----:B------:R-:W0:Y:S01]  /*0490*/  LDCU.128 UR20, c[0x0][0x380] ;  /* 0x00007000ff1477ac */ /* 0x000e220008000c00 */
[----:B------:R-:W-:Y:S02]  /*04a0*/  UIADD3 UR6, UPT, UPT, UR6, UR5, URZ ;  /* 0x0000000506067290 */ /* 0x000fe4000fffe0ff */
[----:B------:R-:W-:Y:S02]  /*04b0*/  UIADD3 UR10, UPT, UPT, UR10, UR5, URZ ;  /* 0x000000050a0a7290 */ /* 0x000fe4000fffe0ff */
[----:B------:R-:W-:Y:S02]  /*04c0*/  UIADD3 UR11, UPT, UPT, UR11, UR5, URZ ;  /* 0x000000050b0b7290 */ /* 0x000fe4000fffe0ff */
[----:B------:R-:W-:-:S02]  /*04d0*/  UIADD3 UR12, UPT, UPT, UR12, UR5, URZ ;  /* 0x000000050c0c7290 */ /* 0x000fc4000fffe0ff */
[----:B------:R-:W-:-:S12]  /*04e0*/  UIADD3 UR13, UPT, UPT, UR13, UR5, URZ ;  /* 0x000000050d0d7290 */ /* 0x000fd8000fffe0ff */
.L_x_98:
[----:B------:R-:W-:Y:S01]  /*04f0*/  HFMA2 R14, -RZ, RZ, 0, 2.384185791015625e-07 ;  /* 0x00000004ff0e7431 */ /* 0x000fe200000001ff */
[----:B0-----:R-:W-:Y:S01]  /*0500*/  UIMAD.WIDE.U32 UR26, UR18, 0x4, UR22 ;  /* 0x00000004121a78a5 */ /* 0x001fe2000f8e0016 */
[----:B------:R-:W-:Y:S01]  /*0510*/  IMAD.MOV.U32 R23, RZ, RZ, 0x4 ;  /* 0x00000004ff177424 */ /* 0x000fe200078e00ff */
[----:B------:R-:W-:-:S04]  /*0520*/  UIMAD.WIDE.U32 UR32, UR14, 0x4, UR22 ;  /* 0x000000040e2078a5 */ /* 0x000fc8000f8e0016 */
[----:B------:R-:W-:Y:S02]  /*0530*/  MOV R12, UR26 ;  /* 0x0000001a000c7c02 */ /* 0x000fe40008000f00 */
[----:B------:R-:W-:Y:S01]  /*0540*/  MOV R13, UR27 ;  /* 0x0000001b000d7c02 */ /* 0x000fe20008000f00 */
[----:B------:R-:W-:Y:S01]  /*0550*/  IMAD.WIDE R14, R27, R14, UR20 ;  /* 0x000000141b0e7e25 */ /* 0x000fe2000f8e020e */
[----:B------:R-:W-:-:S03]  /*0560*/  MOV R20, UR32 ;  /* 0x0000002000147c02 */ /* 0x000fc60008000f00 */
[----:B------:R0:W2:Y:S01]  /*0570*/  LDG.E R12, desc[UR16][R12.64] ;  /* 0x000000100c0c7981 */ /* 0x0000a2000c1e1900 */
[----:B------:R-:W-:-:S03]  /*0580*/  IMAD.WIDE R22, R2, R23, UR20 ;  /* 0x0000001402167e25 */ /* 0x000fc6000f8e0217 */
[----:B------:R-:W2:Y:S01]  /*0590*/  LDG.E R15, desc[UR16][R14.64] ;  /* 0x000000100e0f7981 */ /* 0x000ea2000c1e1900 */
[----:B------:R-:W-:-:S03]  /*05a0*/  MOV R21, UR33 ;  /* 0x0000002100157c02 */ /* 0x000fc60008000f00 */
[----:B------:R1:W3:Y:S04]  /*05b0*/  LDG.E R22, desc[UR16][R22.64] ;  /* 0x0000001016167981 */ /* 0x0002e8000c1e1900 */
[----:B------:R-:W3:Y:S01]  /*05c0*/  LDG.E R20, desc[UR16][R20.64] ;  /* 0x0000001014147981 */ /* 0x000ee2000c1e1900 */
[----:B------:R-:W-:Y:S01]  /*05d0*/  UIMAD.WIDE.U32 UR26, UR6, 0x4, UR22 ;  /* 0x00000004061a78a5 */ /* 0x000fe2000f8e0016 */
[----:B------:R-:W-:-:S05]  /*05e0*/  MOV R17, 0x4 ;  /* 0x0000000400117802 */ /* 0x000fca0000000f00 */
[----:B0-----:R-:W-:Y:S01]  /*05f0*/  MOV R13, UR27 ;  /* 0x0000001b000d7c02 */ /* 0x001fe20008000f00 */
[----:B------:R-:W-:Y:S01]  /*0600*/  UIMAD.WIDE.U32 UR32, UR10, 0x4, UR22 ;  /* 0x000000040a2078a5 */ /* 0x000fe2000f8e0016 */
[----:B-1----:R-:W-:Y:S01]  /*0610*/  MOV R23, 0x4 ;  /* 0x0000000400177802 */ /* 0x002fe20000000f00 */
[----:B--2---:R-:W-:Y:S01]  /*0620*/  FFMA R29, R15, R12, R16 ;  /* 0x0000000c0f1d7223 */ /* 0x004fe20000000010 */
[----:B------:R-:W-:Y:S02]  /*0630*/  HFMA2 R15, -RZ, RZ, 0, 2.384185791015625e-07 ;  /* 0x00000004ff0f7431 */ /* 0x000fe400000001ff */
[----:B------:R-:W-:Y:S01]  /*0640*/  IMAD.U32 R12, RZ, RZ, UR26 ;  /* 0x0000001aff0c7e24 */ /* 0x000fe2000f8e00ff */
[----:B------:R-:W-:Y:S01]  /*0650*/  UIMAD.WIDE.U32 UR26, UR15, 0x4, UR22 ;  /* 0x000000040f1a78a5 */ /* 0x000fe2000f8e0016 */
[----:B------:R-:W-:-:S04]  /*0660*/  IMAD.WIDE R16, R18, R17, UR20 ;  /* 0x0000001412107e25 */ /* 0x000fc8000f8e0211 */
[----:B---3--:R-:W-:Y:S01]  /*0670*/  FFMA R29, R22, R20, R29 ;  /* 0x00000014161d7223 */ /* 0x008fe2000000001d */
[----:B------:R-:W-:Y:S01]  /*0680*/  MOV R20, UR26 ;  /* 0x0000001a00147c02 */ /* 0x000fe20008000f00 */
[----:B------:R-:W2:Y:S01]  /*0690*/  LDG.E R16, desc[UR16][R16.64] ;  /* 0x0000001010107981 */ /* 0x000ea2000c1e1900 */
[----:B------:R-:W-:Y:S01]  /*06a0*/  MOV R21, UR27 ;  /* 0x0000001b00157c02 */ /* 0x000fe20008000f00 */
[----:B------:R-:W-:Y:S02]  /*06b0*/  IMAD.WIDE R14, R24, R15, UR20 ;  /* 0x00000014180e7e25 */ /* 0x000fe4000f8e020f */
[----:B------:R-:W2:Y:S02]  /*06c0*/  LDG.E R12, desc[UR16][R12.64] ;  /* 0x000000100c0c7981 */ /* 0x000ea4000c1e1900 */
[----:B------:R-:W-:Y:S02]  /*06d0*/  IMAD.WIDE R22, R26, R23, UR20 ;  /* 0x000000141a167e25 */ /* 0x000fe4000f8e0217 */
[----:B------:R-:W3:Y:S04]  /*06e0*/  LDG.E R14, desc[UR16][R14.64] ;  /* 0x000000100e0e7981 */ /* 0x000ee8000c1e1900 */
[----:B------:R-:W4:Y:S04]  /*06f0*/  LDG.E R22, desc[UR16][R22.64] ;  /* 0x0000001016167981 */ /* 0x000f28000c1e1900 */
[----:B------:R0:W3:Y:S02]  /*0700*/  LDG.E R13, desc[UR16][R20.64] ;  /* 0x00000010140d7981 */ /* 0x0000e4000c1e1900 */
[----:B0-----:R-:W-:Y:S01]  /*0710*/  MOV R21, UR33 ;  /* 0x0000002100157c02 */ /* 0x001fe20008000f00 */
[----:B------:R-:W-:-:S05]  /*0720*/  IMAD.U32 R20, RZ, RZ, UR32 ;  /* 0x00000020ff147e24 */ /* 0x000fca000f8e00ff */
[----:B------:R0:W4:Y:S01]  /*0730*/  LDG.E R21, desc[UR16][R20.64] ;  /* 0x0000001014157981 */ /* 0x000122000c1e1900 */
[----:B------:R-:W-:Y:S01]  /*0740*/  HFMA2 R17, -RZ, RZ, 0, 2.384185791015625e-07 ;  /* 0x00000004ff117431 */ /* 0x000fe200000001ff */
[----:B------:R-:W-:-:S06]  /*0750*/  UIMAD.WIDE.U32 UR26, UR11, 0x4, UR22 ;  /* 0x000000040b1a78a5 */ /* 0x000fcc000f8e0016 */
[----:B------:R-:W-:Y:S01]  /*0760*/  IMAD.U32 R15, RZ, RZ, UR27 ;  /* 0x0000001bff0f7e24 */ /* 0x000fe2000f8e00ff */
[----:B------:R-:W-:Y:S01]  /*0770*/  UIMAD.WIDE.U32 UR32, UR13, 0x4, UR22 ;  /* 0x000000040d2078a5 */ /* 0x000fe2000f8e0016 */
[----:B--2---:R-:W-:Y:S01]  /*0780*/  FFMA R29, R16, R12, R29 ;  /* 0x0000000c101d7223 */ /* 0x004fe2000000001d */
[----:B------:R-:W-:-:S03]  /*0790*/  MOV R16, 0x4 ;  /* 0x0000000400107802 */ /* 0x000fc60000000f00 */
[----:B---3--:R-:W-:Y:S01]  /*07a0*/  FFMA R29, R14, R13, R29 ;  /* 0x0000000d0e1d7223 */ /* 0x008fe2000000001d */
[----:B------:R-:W-:Y:S01]  /*07b0*/  MOV R14, UR26 ;  /* 0x0000001a000e7c02 */ /* 0x000fe20008000f00 */
[----:B------:R-:W-:Y:S01]  /*07c0*/  UIMAD.WIDE.U32 UR26, UR12, 0x4, UR22 ;  /* 0x000000040c1a78a5 */ /* 0x000fe2000f8e0016 */
[----:B------:R-:W-:-:S04]  /*07d0*/  IMAD.WIDE R12, R28, R17, UR20 ;  /* 0x000000141c0c7e25 */ /* 0x000fc8000f8e0211 */
[----:B------:R-:W-:Y:S01]  /*07e0*/  IMAD.WIDE R16, R19, R16, UR20 ;  /* 0x0000001413107e25 */ /* 0x000fe2000f8e0210 */
[----:B0-----:R-:W-:Y:S01]  /*07f0*/  MOV R20, UR26 ;  /* 0x0000001a00147c02 */ /* 0x001fe20008000f00 */
[----:B------:R-:W2:Y:S04]  /*0800*/  LDG.E R12, desc[UR16][R12.64] ;  /* 0x000000100c0c7981 */ /* 0x000ea8000c1e1900 */
[----:B------:R-:W3:Y:S01]  /*0810*/  LDG.E R16, desc[UR16][R16.64] ;  /* 0x0000001010107981 */ /* 0x000ee2000c1e1900 */
[----:B----4-:R-:W-:Y:S01]  /*0820*/  FFMA R29, R22, R21, R29 ;  /* 0x00000015161d7223 */ /* 0x010fe2000000001d */
[----:B------:R-:W-:Y:S01]  /*0830*/  HFMA2 R22, -RZ, RZ, 0, 2.384185791015625e-07 ;  /* 0x00000004ff167431 */ /* 0x000fe200000001ff */
[----:B------:R-:W-:Y:S01]  /*0840*/  MOV R21, UR27 ;  /* 0x0000001b00157c02 */ /* 0x000fe20008000f00 */
[----:B------:R0:W2:Y:S05]  /*0850*/  LDG.E R13, desc[UR16][R14.64] ;  /* 0x000000100e0d7981 */ /* 0x0000aa000c1e1900 */
[----:B------:R-:W3:Y:S01]  /*0860*/  LDG.E R21, desc[UR16][R20.64] ;  /* 0x0000001014157981 */ /* 0x000ee2000c1e1900 */
[----:B------:R-:W-:Y:S01]  /*0870*/  IMAD.WIDE R22, R25, R22, UR20 ;  /* 0x0000001419167e25 */ /* 0x000fe2000f8e0216 */
[----:B0-----:R-:W-:-:S02]  /*0880*/  MOV R14, UR32 ;  /* 0x00000020000e7c02 */ /* 0x001fc40008000f00 */
[----:B------:R-:W-:-:S03]  /*0890*/  MOV R15, UR33 ;  /* 0x00000021000f7c02 */ /* 0x000fc60008000f00 */
[----:B------:R-:W4:Y:S04]  /*08a0*/  LDG.E R23, desc[UR16][R22.64] ;  /* 0x0000001016177981 */ /* 0x000f28000c1e1900 */
[----:B------:R-:W4:Y:S01]  /*08b0*/  LDG.E R14, desc[UR16][R14.64] ;  /* 0x000000100e0e7981 */ /* 0x000f22000c1e1900 */
[----:B------:R-:W-:-:S04]  /*08c0*/  UIADD3 UR24, UPT, UPT, UR24, 0x8, URZ ;  /* 0x0000000818187890 */ /* 0x000fc8000fffe0ff */
[----:B------:R-:W-:Y:S01]  /*08d0*/  UISETP.NE.AND UP1, UPT, UR24, URZ, UPT ;  /* 0x000000ff1800728c */ /* 0x000fe2000bf25270 */
[C---:B------:R-:W-:Y:S01]  /*08e0*/  IMAD R2, R3.reuse, 0x8, R2 ;  /* 0x0000000803027824 */ /* 0x040fe200078e0202 */
[C---:B------:R-:W-:Y:S01]  /*08f0*/  LEA R18, R3.reuse, R18, 0x3 ;  /* 0x0000001203127211 */ /* 0x040fe200078e18ff */
[C---:B------:R-:W-:Y:S01]  /*0900*/  IMAD R25, R3.reuse, 0x8, R25 ;  /* 0x0000000803197824 */ /* 0x040fe200078e0219 */
[C---:B------:R-:W-:Y:S02]  /*0910*/  LEA R24, R3.reuse, R24, 0x3 ;  /* 0x0000001803187211 */ /* 0x040fe400078e18ff */
[C---:B------:R-:W-:Y:S02]  /*0920*/  LEA R26, R3.reuse, R26, 0x3 ;  /* 0x0000001a031a7211 */ /* 0x040fe400078e18ff */
[C---:B------:R-:W-:Y:S02]  /*0930*/  LEA R28, R3.reuse, R28, 0x3 ;  /* 0x0000001c031c7211 */ /* 0x040fe400078e18ff */
[----:B------:R-:W-:-:S02]  /*0940*/  LEA R19, R3, R19, 0x3 ;  /* 0x0000001303137211 */ /* 0x000fc400078e18ff */
[----:B------:R-:W-:Y:S01]  /*0950*/  LEA R27, R3, R27, 0x3 ;  /* 0x0000001b031b7211 */ /* 0x000fe200078e18ff */
[----:B------:R-:W-:Y:S02]  /*0960*/  ULEA UR14, UR9, UR14, 0x3 ;  /* 0x0000000e090e7291 */ /* 0x000fe4000f8e18ff */
[----:B------:R-:W-:Y:S02]  /*0970*/  ULEA UR6, UR9, UR6, 0x3 ;  /* 0x0000000609067291 */ /* 0x000fe4000f8e18ff */
[----:B------:R-:W-:Y:S02]  /*0980*/  ULEA UR15, UR9, UR15, 0x3 ;  /* 0x0000000f090f7291 */ /* 0x000fe4000f8e18ff */
[----:B------:R-:W-:Y:S02]  /*0990*/  ULEA UR10, UR9, UR10, 0x3 ;  /* 0x0000000a090a7291 */ /* 0x000fe4000f8e18ff */
[----:B------:R-:W-:Y:S02]  /*09a0*/  ULEA UR11, UR9, UR11, 0x3 ;  /* 0x0000000b090b7291 */ /* 0x000fe4000f8e18ff */
[----:B------:R-:W-:-:S02]  /*09b0*/  ULEA UR12, UR9, UR12, 0x3 ;  /* 0x0000000c090c7291 */ /* 0x000fc4000f8e18ff */
[----:B------:R-:W-:Y:S02]  /*09c0*/  ULEA UR13, UR9, UR13, 0x3 ;  /* 0x0000000d090d7291 */ /* 0x000fe4000f8e18ff */
[----:B------:R-:W-:Y:S01]  /*09d0*/  ULEA UR18, UR9, UR18, 0x3 ;  /* 0x0000001209127291 */ /* 0x000fe2000f8e18ff */
[----:B--2---:R-:W-:-:S04]  /*09e0*/  FFMA R13, R12, R13, R29 ;  /* 0x0000000d0c0d7223 */ /* 0x004fc8000000001d */
[----:B---3--:R-:W-:-:S04]  /*09f0*/  FFMA R16, R16, R21, R13 ;  /* 0x0000001510107223 */ /* 0x008fc8000000000d */
[----:B----4-:R-:W-:Y:S01]  /*0a00*/  FFMA R16, R23, R14, R16 ;  /* 0x0000000e17107223 */ /* 0x010fe20000000010 */
[----:B------:R-:W-:Y:S06]  /*0a10*/  BRA.U UP1, `(.L_x_98) ;  /* 0xfffffff901b47547 */ /* 0x000fec000b83ffff */
[----:B------:R-:W-:-:S05]  /*0a20*/  UMOV UR6, UR7 ;  /* 0x0000000700067c82 */ /* 0x000fca0008000000 */
.L_x_97:
[----:B------:R-:W0:Y:S02]  /*0a30*/  LDCU UR10, c[0x0][0x3a4] ;  /* 0x00007480ff0a77ac */ /* 0x000e240008000800 */
[----:B0-----:R-:W-:-:S04]  /*0a40*/  ULOP3.LUT UR10, UR10, 0x7, URZ, 0xc0, !UPT ;  /* 0x000000070a0a7892 */ /* 0x001fc8000f8ec0ff */
[----:B------:R-:W-:-:S09]  /*0a50*/  UISETP.NE.AND UP1, UPT, UR10, URZ, UPT ;  /* 0x000000ff0a00728c */ /* 0x000fd2000bf25270 */
[----:B------:R-:W-:Y:S05]  /*0a60*/  BRA.U !UP1, `(.L_x_99) ;  /* 0x0000000509907547 */ /* 0x000fea000b800000 */
[----:B------:R-:W-:Y:S01]  /*0a70*/  UIADD3 UR10, UPT, UPT, UR10, -0x1, URZ ;  /* 0xffffffff0a0a7890 */ /* 0x000fe2000fffe0ff */
[----:B------:R-:W-:Y:S01]  /*0a80*/  IADD3 R2, PT, PT, R0, UR5, RZ ;  /* 0x0000000500027c10 */ /* 0x000fe2000fffe0ff */
[----:B------:R-:W-:Y:S02]  /*0a90*/  UISETP.NE.AND UP2, UPT, UR28, URZ, UPT ;  /* 0x000000ff1c00728c */ /* 0x000fe4000bf45270 */
[----:B------:R-:W-:Y:S02]  /*0aa0*/  UISETP.GE.U32.AND UP1, UPT, UR10, 0x3, UPT ;  /* 0x000000030a00788c */ /* 0x000fe4000bf26070 */
[----:B------:R-:W-:-:S07]  /*0ab0*/  UIADD3 UR18, UPT, UPT, UR30, UR5, URZ ;  /* 0x000000051e127290 */ /* 0x000fce000fffe0ff */
[----:B------:R-:W-:Y:S05]  /*0ac0*/  BRA.U !UP1, `(.L_x_100) ;  /* 0x0000000109bc7547 */ /* 0x000fea000b800000 */
[----:B------:R-:W0:Y:S01]  /*0ad0*/  LDCU.64 UR14, c[0x0][0x398] ;  /* 0x00007300ff0e77ac */ /* 0x000e220008000a00 */
[----:B------:R-:W1:Y:S01]  /*0ae0*/  LDC.64 R12, c[0x0][0x380] ;  /* 0x0000e000ff0c7b82 */ /* 0x000e620000000a00 */
[----:B------:R-:W-:Y:S01]  /*0af0*/  MOV R15, 0x4 ;  /* 0x00000004000f7802 */ /* 0x000fe20000000f00 */
[----:B------:R-:W2:Y:S01]  /*0b00*/  LDCU.64 UR20, c[0x0][0x388] ;  /* 0x00007100ff1477ac */ /* 0x000ea20008000a00 */
[----:B------:R-:W-:-:S04]  /*0b10*/  UIMAD UR10, UR6, UR9, UR18 ;  /* 0x00000009060a72a4 */ /* 0x000fc8000f8e0212 */
[----:B------:R-:W-:Y:S02]  /*0b20*/  UIADD3 UR13, UPT, UPT, UR10, UR9, URZ ;  /* 0x000000090a0d7290 */ /* 0x000fe4000fffe0ff */
[----:B0-----:R-:W-:-:S04]  /*0b30*/  UIMAD UR12, UR6, UR14, UR29 ;  /* 0x0000000e060c72a4 */ /* 0x001fc8000f8e021d */
[----:B------:R-:W-:Y:S01]  /*0b40*/  MOV R14, UR13 ;  /* 0x0000000d000e7c02 */ /* 0x000fe20008000f00 */
[----:B--2---:R-:W-:Y:S01]  /*0b50*/  UIMAD.WIDE.U32 UR10, UR10, 0x4, UR20 ;  /* 0x000000040a0a78a5 */ /* 0x004fe2000f8e0014 */
[----:B------:R-:W-:Y:S01]  /*0b60*/  MOV R21, UR12 ;  /* 0x0000000c00157c02 */ /* 0x000fe20008000f00 */
[----:B------:R-:W-:Y:S01]  /*0b70*/  UIADD3 UR12, UPT, UPT, UR12, UR14, URZ ;  /* 0x0000000e0c0c7290 */ /* 0x000fe2000fffe0ff */
[----:B------:R-:W-:Y:S01]  /*0b80*/  MOV R27, UR13 ;  /* 0x0000000d001b7c02 */ /* 0x000fe20008000f00 */
[----:B------:R-:W-:Y:S02]  /*0b90*/  IMAD.WIDE.U32 R14, R14, R15, UR20 ;  /* 0x000000140e0e7e25 */ /* 0x000fe4000f8e000f */
[----:B------:R-:W-:Y:S02]  /*0ba0*/  MOV R19, UR11 ;  /* 0x0000000b00137c02 */ /* 0x000fe40008000f00 */
[----:B------:R-:W-:Y:S01]  /*0bb0*/  IMAD R21, R21, UR15, R2 ;  /* 0x0000000f15157c24 */ /* 0x000fe2000f8e0202 */
[----:B------:R-:W-:Y:S01]  /*0bc0*/  MOV R23, UR12 ;  /* 0x0000000c00177c02 */ /* 0x000fe20008000f00 */
[----:B------:R-:W-:Y:S01]  /*0bd0*/  UIADD3 UR12, UPT, UPT, UR12, UR14, URZ ;  /* 0x0000000e0c0c7290 */ /* 0x000fe2000fffe0ff */
[----:B------:R-:W-:Y:S01]  /*0be0*/  IMAD.U32 R18, RZ, RZ, UR10 ;  /* 0x0000000aff127e24 */ /* 0x000fe2000f8e00ff */
[----:B------:R-:W-:Y:S01]  /*0bf0*/  IADD3 R27, PT, PT, R27, UR9, RZ ;  /* 0x000000091b1b7c10 */ /* 0x000fe2000fffe0ff */
[----:B-1----:R-:W-:Y:S01]  /*0c00*/  IMAD.WIDE R20, R21, 0x4, R12 ;  /* 0x0000000415147825 */ /* 0x002fe200078e020c */
[----:B------:R-:W2:Y:S02]  /*0c10*/  LDG.E R24, desc[UR16][R14.64] ;  /* 0x000000100e187981 */ /* 0x000ea4000c1e1900 */
[----:B------:R-:W-:-:S02]  /*0c20*/  MOV R29, UR12 ;  /* 0x0000000c001d7c02 */ /* 0x000fc40008000f00 */
[----:B------:R0:W3:Y:S01]  /*0c30*/  LDG.E R25, desc[UR16][R20.64] ;  /* 0x0000001014197981 */ /* 0x0000e2000c1e1900 */
[----:B------:R-:W-:Y:S02]  /*0c40*/  IMAD R23, R23, UR15, R2 ;  /* 0x0000000f17177c24 */ /* 0x000fe4000f8e0202 */
[----:B------:R-:W-:Y:S01]  /*0c50*/  IMAD.U32 R28, RZ, RZ, UR12 ;  /* 0x0000000cff1c7e24 */ /* 0x000fe2000f8e00ff */
[----:B------:R1:W3:Y:S01]  /*0c60*/  LDG.E R17, desc[UR16][R18.64] ;  /* 0x0000001012117981 */ /* 0x0002e2000c1e1900 */
[----:B------:R-:W-:Y:S01]  /*0c70*/  IADD3 R29, PT, PT, R29, UR14, RZ ;  /* 0x0000000e1d1d7c10 */ /* 0x000fe2000fffe0ff */
[----:B0-----:R-:W-:Y:S02]  /*0c80*/  HFMA2 R20, -RZ, RZ, 0, 2.384185791015625e-07 ;  /* 0x00000004ff147431 */ /* 0x001fe400000001ff */
[----:B------:R-:W-:Y:S01]  /*0c90*/  IMAD.WIDE R22, R23, 0x4, R12 ;  /* 0x0000000417167825 */ /* 0x000fe200078e020c */
[----:B------:R-:W-:-:S03]  /*0ca0*/  MOV R26, 0x4 ;  /* 0x00000004001a7802 */ /* 0x000fc60000000f00 */
[--C-:B-1----:R-:W-:Y:S01]  /*0cb0*/  IMAD R19, R28, UR15, R2.reuse ;  /* 0x0000000f1c137c24 */ /* 0x102fe2000f8e0202 */
[----:B------:R-:W-:Y:S01]  /*0cc0*/  IADD3 R15, PT, PT, R27, UR9, RZ ;  /* 0x000000091b0f7c10 */ /* 0x000fe2000fffe0ff */
[----:B------:R-:W-:Y:S01]  /*0cd0*/  IMAD R29, R29, UR15, R2 ;  /* 0x0000000f1d1d7c24 */ /* 0x000fe2000f8e0202 */
[----:B------:R-:W2:Y:S01]  /*0ce0*/  LDG.E R23, desc[UR16][R22.64] ;  /* 0x0000001016177981 */ /* 0x000ea2000c1e1900 */
[----:B------:R-:W-:-:S04]  /*0cf0*/  IMAD.WIDE R18, R19, 0x4, R12 ;  /* 0x0000000413127825 */ /* 0x000fc800078e020c */
[----:B------:R-:W-:Y:S02]  /*0d00*/  IMAD.WIDE.U32 R20, R27, R20, UR20 ;  /* 0x000000141b147e25 */ /* 0x000fe4000f8e0014 */
[----:B------:R-:W4:Y:S02]  /*0d10*/  LDG.E R18, desc[UR16][R18.64] ;  /* 0x0000001012127981 */ /* 0x000f24000c1e1900 */
[----:B------:R-:W-:Y:S02]  /*0d20*/  IMAD.WIDE.U32 R14, R15, R26, UR20 ;  /* 0x000000140f0e7e25 */ /* 0x000fe4000f8e001a */
[----:B------:R-:W4:Y:S02]  /*0d30*/  LDG.E R20, desc[UR16][R20.64] ;  /* 0x0000001014147981 */ /* 0x000f24000c1e1900 */
[----:B------:R-:W-:Y:S02]  /*0d40*/  IMAD.WIDE R12, R29, 0x4, R12 ;  /* 0x000000041d0c7825 */ /* 0x000fe400078e020c */
[----:B------:R-:W5:Y:S04]  /*0d50*/  LDG.E R14, desc[UR16][R14.64] ;  /* 0x000000100e0e7981 */ /* 0x000f68000c1e1900 */
[----:B------:R-:W5:Y:S01]  /*0d60*/  LDG.E R12, desc[UR16][R12.64] ;  /* 0x000000100c0c7981 */ /* 0x000f62000c1e1900 */
[----:B------:R-:W-:Y:S01]  /*0d70*/  UIADD3 UR6, UPT, UPT, UR6, 0x4, URZ ;  /* 0x0000000406067890 */ /* 0x000fe2000fffe0ff */
[----:B---3--:R-:W-:-:S04]  /*0d80*/  FFMA R16, R25, R17, R16 ;  /* 0x0000001119107223 */ /* 0x008fc80000000010 */
[----:B--2---:R-:W-:-:S04]  /*0d90*/  FFMA R23, R23, R24, R16 ;  /* 0x0000001817177223 */ /* 0x004fc80000000010 */
[----:B----4-:R-:W-:-:S04]  /*0da0*/  FFMA R23, R18, R20, R23 ;  /* 0x0000001412177223 */ /* 0x010fc80000000017 */
[----:B-----5:R-:W-:-:S07]  /*0db0*/  FFMA R16, R12, R14, R23 ;  /* 0x0000000e0c107223 */ /* 0x020fce0000000017 */
.L_x_100:
[----:B------:R-:W-:Y:S05]  /*0dc0*/  BRA.U !UP2, `(.L_x_99) ;  /* 0x000000010ab87547 */ /* 0x000fea000b800000 */
[----:B------:R-:W-:Y:S02]  /*0dd0*/  UISETP.NE.AND UP1, UPT, UR28, 0x1, UPT ;  /* 0x000000011c00788c */ /* 0x000fe4000bf25270 */
[----:B------:R-:W-:-:S04]  /*0de0*/  ULOP3.LUT UP2, URZ, UR9, 0x1, URZ, 0xc0, !UPT ;  /* 0x0000000109ff7892 */ /* 0x000fc8000f84c0ff */
[----:B------:R-:W-:-:S05]  /*0df0*/  PLOP3.LUT P0, PT, PT, PT, UP1, 0x80, 0x8 ;  /* 0x000000000008781c */ /* 0x000fca0003f0f018 */
[----:B------:R-:W0:Y:S01]  /*0e00*/  @UP1 LDCU.128 UR20, c[0x0][0x380] ;  /* 0x00007000ff1417ac */ /* 0x000e220008000c00 */
[----:B------:R-:W1:Y:S01]  /*0e10*/  @UP1 LDCU.64 UR12, c[0x0][0x398] ;  /* 0x00007300ff0c17ac */ /* 0x000e620008000a00 */
[----:B------:R-:W-:Y:S01]  /*0e20*/  @UP1 UIMAD UR10, UR6, UR9, UR18 ;  /* 0x00000009060a12a4 */ /* 0x000fe2000f8e0212 */
[----:B------:R-:W2:Y:S03]  /*0e30*/  @UP2 LDCU.64 UR14, c[0x0][0x398] ;  /* 0x00007300ff0e27ac */ /* 0x000ea60008000a00 */
[----:B0-----:R-:W-:Y:S02]  /*0e40*/  @UP1 UIMAD.WIDE.U32 UR24, UR10, 0x4, UR22 ;  /* 0x000000040a1818a5 */ /* 0x001fe4000f8e0016 */
[----:B-1----:R-:W-:-:S04]  /*0e50*/  @UP1 UIMAD UR11, UR6, UR12, UR29 ;  /* 0x0000000c060b12a4 */ /* 0x002fc8000f8e021d */
[----:B------:R-:W-:Y:S01]  /*0e60*/  MOV R12, UR24 ;  /* 0x00000018000c7c02 */ /* 0x000fe20008000f00 */
[----:B------:R-:W-:Y:S01]  /*0e70*/  IMAD.U32 R13, RZ, RZ, UR25 ;  /* 0x00000019ff0d7e24 */ /* 0x000fe2000f8e00ff */
[----:B------:R-:W-:-:S03]  /*0e80*/  @UP1 UIADD3 UR12, UPT, UPT, UR11, UR12, URZ ;  /* 0x0000000c0b0c1290 */ /* 0x000fc6000fffe0ff */
[----:B------:R-:W0:Y:S01]  /*0e90*/  @UP2 LDCU.128 UR24, c[0x0][0x380] ;  /* 0x00007000ff1827ac */ /* 0x000e220008000c00 */
[----:B------:R-:W-:Y:S01]  /*0ea0*/  HFMA2 R21, -RZ, RZ, 0, 2.384185791015625e-07 ;  /* 0x00000004ff157431 */ /* 0x000fe200000001ff */
[----:B------:R-:W-:Y:S01]  /*0eb0*/  PLOP3.LUT P1, PT, PT, PT, UP2, 0x80, 0x8 ;  /* 0x000000000008781c */ /* 0x000fe20003f2f028 */
[----:B------:R1:W3:Y:S01]  /*0ec0*/  @P0 LDG.E R17, desc[UR16][R12.64] ;  /* 0x000000100c110981 */ /* 0x0002e2000c1e1900 */
[----:B------:R-:W-:Y:S01]  /*0ed0*/  @UP1 UIADD3 UR10, UPT, UPT, UR10, UR9, URZ ;  /* 0x000000090a0a1290 */ /* 0x000fe2000fffe0ff */
[----:B------:R-:W-:Y:S01]  /*0ee0*/  MOV R19, UR11 ;  /* 0x0000000b00137c02 */ /* 0x000fe20008000f00 */
[----:B------:R-:W-:Y:S01]  /*0ef0*/  @UP1 UIADD3 UR6, UPT, UPT, UR6, 0x2, URZ ;  /* 0x0000000206061890 */ /* 0x000fe2000fffe0ff */
[----:B------:R-:W-:Y:S01]  /*0f00*/  MOV R15, UR12 ;  /* 0x0000000c000f7c02 */ /* 0x000fe20008000f00 */
[----:B------:R-:W-:Y:S01]  /*0f10*/  @UP1 UIMAD.WIDE.U32 UR10, UR10, 0x4, UR22 ;  /* 0x000000040a0a18a5 */ /* 0x000fe2000f8e0016 */
[----:B--2---:R-:W-:Y:S01]  /*0f20*/  MOV R23, UR15 ;  /* 0x0000000f00177c02 */ /* 0x004fe20008000f00 */
[--C-:B------:R-:W-:Y:S01]  /*0f30*/  @P0 IMAD R20, R19, UR13, R2.reuse ;  /* 0x0000000d13140c24 */ /* 0x100fe2000f8e0202 */
[----:B------:R-:W-:Y:S01]  /*0f40*/  @UP2 UIMAD UR12, UR6, UR14, UR29 ;  /* 0x0000000e060c22a4 */ /* 0x000fe2000f8e021d */
[----:B------:R-:W-:Y:S01]  /*0f50*/  MOV R19, 0x4 ;  /* 0x0000000400137802 */ /* 0x000fe20000000f00 */
[----:B------:R-:W-:Y:S01]  /*0f60*/  @UP2 UIMAD UR9, UR6, UR9, UR18 ;  /* 0x00000009060922a4 */ /* 0x000fe2000f8e0212 */
[----:B------:R-:W-:Y:S01]  /*0f70*/  @P0 IMAD R18, R15, UR13, R2 ;  /* 0x0000000d0f120c24 */ /* 0x000fe2000f8e0202 */
[----:B------:R-:W-:Y:S01]  /*0f80*/  MOV R14, UR10 ;  /* 0x0000000a000e7c02 */ /* 0x000fe20008000f00 */
[----:B------:R-:W-:Y:S01]  /*0f90*/  @P0 IMAD.WIDE R20, R20, R21, UR20 ;  /* 0x0000001414140e25 */ /* 0x000fe2000f8e0215 */
[----:B------:R-:W-:Y:S01]  /*0fa0*/  MOV R15, UR11 ;  /* 0x0000000b000f7c02 */ /* 0x000fe20008000f00 */
[----:B0-----:R-:W-:Y:S01]  /*0fb0*/  @UP2 UIMAD.WIDE.U32 UR10, UR9, 0x4, UR26 ;  /* 0x00000004090a28a5 */ /* 0x001fe2000f8e001a */
[----:B-1----:R-:W-:Y:S01]  /*0fc0*/  MOV R13, UR25 ;  /* 0x00000019000d7c02 */ /* 0x002fe20008000f00 */
[----:B------:R-:W-:-:S02]  /*0fd0*/  IMAD.U32 R12, RZ, RZ, UR24 ;  /* 0x00000018ff0c7e24 */ /* 0x000fc4000f8e00ff */
[----:B------:R-:W-:Y:S01]  /*0fe0*/  @P1 IMAD R23, R23, UR12, R2 ;  /* 0x0000000c17171c24 */ /* 0x000fe2000f8e0202 */
[----:B------:R-:W3:Y:S01]  /*0ff0*/  @P0 LDG.E R21, desc[UR16][R20.64] ;  /* 0x0000001014150981 */ /* 0x000ee2000c1e1900 */
[----:B------:R-:W-:Y:S01]  /*1000*/  @P0 IMAD.WIDE R18, R18, R19, UR20 ;  /* 0x0000001412120e25 */ /* 0x000fe2000f8e0213 */
[----:B------:R-:W-:Y:S02]  /*1010*/  MOV R22, UR10 ;  /* 0x0000000a00167c02 */ /* 0x000fe40008000f00 */
[----:B------:R-:W2:Y:S01]  /*1020*/  @P0 LDG.E R14, desc[UR16][R14.64] ;  /* 0x000000100e0e0981 */ /* 0x000ea2000c1e1900 */
[----:B------:R-:W-:Y:S01]  /*1030*/  @P1 IMAD.WIDE R12, R23, 0x4, R12 ;  /* 0x00000004170c1825 */ /* 0x000fe200078e020c */
[----:B------:R-:W-:Y:S02]  /*1040*/  MOV R23, UR11 ;  /* 0x0000000b00177c02 */ /* 0x000fe40008000f00 */
[----:B------:R-:W2:Y:S04]  /*1050*/  @P0 LDG.E R18, desc[UR16][R18.64] ;  /* 0x0000001012120981 */ /* 0x000ea8000c1e1900 */
[----:B------:R-:W4:Y:S04]  /*1060*/  @P1 LDG.E R13, desc[UR16][R12.64] ;  /* 0x000000100c0d1981 */ /* 0x000f28000c1e1900 */
[----:B------:R-:W4:Y:S01]  /*1070*/  @P1 LDG.E R22, desc[UR16][R22.64] ;  /* 0x0000001016161981 */ /* 0x000f22000c1e1900 */
[----:B---3--:R-:W-:-:S04]  /*1080*/  @P0 FFMA R17, R21, R17, R16 ;  /* 0x0000001115110223 */ /* 0x008fc80000000010 */
[----:B--2---:R-:W-:-:S04]  /*1090*/  @P0 FFMA R16, R18, R14, R17 ;  /* 0x0000000e12100223 */ /* 0x004fc80000000011 */
[----:B----4-:R-:W-:-:S07]  /*10a0*/  @P1 FFMA R16, R13, R22, R16 ;  /* 0x000000160d101223 */ /* 0x010fce0000000010 */
.L_x_99:
[----:B------:R-:W0:Y:S01]  /*10b0*/  LDCU UR6, c[0x0][0x3a0] ;  /* 0x00007400ff0677ac */ /* 0x000e220008000800 */
[----:B------:R-:W-:-:S04]  /*10c0*/  UIADD3 UR5, UPT, UPT, UR5, 0x1, URZ ;  /* 0x0000000105057890 */ /* 0x000fc8000fffe0ff */
[----:B0-----:R-:W-:-:S09]  /*10d0*/  UISETP.NE.AND UP1, UPT, UR5, UR6, UPT ;  /* 0x000000060500728c */ /* 0x001fd2000bf25270 */
[----:B------:R-:W-:Y:S05]  /*10e0*/  BRA.U UP1, `(.L_x_101) ;  /* 0xfffffff101947547 */ /* 0x000fea000b83ffff */
[----:B------:R-:W-:Y:S05]  /*10f0*/  BRA.U UP0, `(.L_x_102) ;  /* 0xfffffff100107547 */ /* 0x000fea000b83ffff */
.L_x_96:
[----:B------:R-:W0:Y:S08]  /*1100*/  LDC R5, c[0x0][0x3ac] ;  /* 0x0000eb00ff057b82 */ /* 0x000e300000000800 */
[----:B------:R-:W1:Y:S01]  /*1110*/  LDC.64 R2, c[0x0][0x390] ;  /* 0x0000e400ff027b82 */ /* 0x000e620000000a00 */
[----:B0-----:R-:W-:-:S04]  /*1120*/  IMAD R5, R5, UR19, R0 ;  /* 0x0000001305057c24 */ /* 0x001fc8000f8e0200 */
[----:B-1----:R-:W-:-:S05]  /*1130*/  IMAD.WIDE.U32 R2, R5, 0x4, R2 ;  /* 0x0000000405027825 */ /* 0x002fca00078e0002 */
[----:B------:R-:W-:Y:S01]  /*1140*/  STG.E desc[UR16][R2.64], R16 ;  /* 0x0000001002007986 */ /* 0x000fe2000c101910 */
[----:B------:R-:W-:Y:S05]  /*1150*/  EXIT ;  /* 0x000000000000794d */ /* 0x000fea0003800000 */
.L_x_103:
        /* <DEDUP_REMOVED lines=10> */
.L_x_108:


//--------------------- .nv.shared.reserved.0     --------------------------
	.section	.nv.shared.reserved.0,"aw",@nobits
	.weak		__nv_reservedSMEM_offset_0_alias
	.size		__nv_reservedSMEM_offset_0_alias, 0, 64
	.other		__nv_reservedSMEM_offset_0_alias,@"STO_CUDA_RESERVED_SHARED STV_DEFAULT"
__nv_reservedSMEM_offset_0_alias:
	.zero		0
	.zero		64


//--------------------- .nv.constant0._Z5DensePfS_S_i --------------------------
	.section	.nv.constant0._Z5DensePfS_S_i,"a",@progbits
	.sectionflags	@""
	.align	4
.nv.constant0._Z5DensePfS_S_i:
	.zero		924


//--------------------- .nv.constant0._Z15activation_tanhPfiiiS_ --------------------------
	.section	.nv.constant0._Z15activation_tanhPfiiiS_,"a",@progbits
	.sectionflags	@""
	.align	4
.nv.constant0._Z15activation_tanhPfiiiS_:
	.zero		928


//--------------------- .nv.constant0._Z12cudaMeanPoolPfS_iiiiii --------------------------
	.section	.nv.constant0._Z12cudaMeanPoolPfS_iiiiii,"a",@progbits
	.sectionflags	@""
	.align	4
.nv.constant0._Z12cudaMeanPoolPfS_iiiiii:
	.zero		936


//--------------------- .nv.constant0._Z10cudaConv2DPfS_S_iiiiii --------------------------
	.section	.nv.constant0._Z10cudaConv2DPfS_S_iiiiii,"a",@progbits
	.sectionflags	@""
	.align	4
.nv.constant0._Z10cudaConv2DPfS_S_iiiiii:
	.zero		944


//--------------------- SYMBOLS --------------------------

	.type		.nv.reservedSmem.offset0,@object
	.size		.nv.reservedSmem.offset0,0x4
